//
// Generated by NVIDIA NVVM Compiler
//
// Compiler Build ID: CL-36424714
// Cuda compilation tools, release 13.0, V13.0.88
// Based on NVVM 20.0.0
//

.version 9.0
.target sm_100
.address_size 64

	// .globl	_Z4axpylfPffPj

.visible .entry _Z4axpylfPffPj(
	.param .u64 _Z4axpylfPffPj_param_0,
	.param .f32 _Z4axpylfPffPj_param_1,
	.param .u64 .ptr .align 1 _Z4axpylfPffPj_param_2,
	.param .f32 _Z4axpylfPffPj_param_3,
	.param .u64 .ptr .align 1 _Z4axpylfPffPj_param_4
)
{
	.reg .pred 	%p<6>;
	.reg .b32 	%r<4>;
	.reg .b32 	%f<20>;
	.reg .b64 	%rd<17>;

	ld.param.u64 	%rd9, [_Z4axpylfPffPj_param_0];
	ld.param.f32 	%f9, [_Z4axpylfPffPj_param_1];
	ld.param.u64 	%rd12, [_Z4axpylfPffPj_param_2];
	ld.param.f32 	%f10, [_Z4axpylfPffPj_param_3];
	ld.param.u64 	%rd10, [_Z4axpylfPffPj_param_4];
	cvta.to.global.u64 	%rd1, %rd12;
	// begin inline asm
	mov.u64 	%rd11, %clock64;
	// end inline asm
	setp.lt.s64 	%p1, %rd9, 1;
	@%p1 bra 	$L__BB0_7;
	ld.global.f32 	%f19, [%rd1];
	and.b64  	%rd16, %rd9, 3;
	setp.lt.u64 	%p2, %rd9, 4;
	@%p2 bra 	$L__BB0_4;
	and.b64  	%rd15, %rd9, 9223372036854775804;
$L__BB0_3:
	fma.rn.f32 	%f12, %f9, %f19, %f10;
	fma.rn.f32 	%f13, %f9, %f12, %f10;
	fma.rn.f32 	%f14, %f9, %f13, %f10;
	fma.rn.f32 	%f19, %f9, %f14, %f10;
	add.s64 	%rd15, %rd15, -4;
	setp.ne.s64 	%p3, %rd15, 0;
	@%p3 bra 	$L__BB0_3;
$L__BB0_4:
	setp.eq.s64 	%p4, %rd16, 0;
	@%p4 bra 	$L__BB0_6;
$L__BB0_5:
	.pragma "nounroll";
	fma.rn.f32 	%f19, %f9, %f19, %f10;
	add.s64 	%rd16, %rd16, -1;
	setp.ne.s64 	%p5, %rd16, 0;
	@%p5 bra 	$L__BB0_5;
$L__BB0_6:
	st.global.f32 	[%rd1], %f19;
$L__BB0_7:
	cvta.to.global.u64 	%rd14, %rd10;
	cvt.u32.u64 	%r1, %rd11;
	// begin inline asm
	mov.u64 	%rd13, %clock64;
	// end inline asm
	cvt.u32.u64 	%r2, %rd13;
	sub.s32 	%r3, %r2, %r1;
	st.global.u32 	[%rd14], %r3;
	ret;

}
	// .globl	_Z12axpy_unroll8lfPffPj
.visible .entry _Z12axpy_unroll8lfPffPj(
	.param .u64 _Z12axpy_unroll8lfPffPj_param_0,
	.param .f32 _Z12axpy_unroll8lfPffPj_param_1,
	.param .u64 .ptr .align 1 _Z12axpy_unroll8lfPffPj_param_2,
	.param .f32 _Z12axpy_unroll8lfPffPj_param_3,
	.param .u64 .ptr .align 1 _Z12axpy_unroll8lfPffPj_param_4
)
{
	.reg .pred 	%p<6>;
	.reg .b32 	%r<4>;
	.reg .b32 	%f<54>;
	.reg .b64 	%rd<20>;

	ld.param.u64 	%rd10, [_Z12axpy_unroll8lfPffPj_param_0];
	ld.param.u64 	%rd13, [_Z12axpy_unroll8lfPffPj_param_2];
	ld.param.f32 	%f9, [_Z12axpy_unroll8lfPffPj_param_3];
	ld.param.u64 	%rd11, [_Z12axpy_unroll8lfPffPj_param_4];
	cvta.to.global.u64 	%rd1, %rd13;
	// begin inline asm
	mov.u64 	%rd12, %clock64;
	// end inline asm
	setp.lt.s64 	%p1, %rd10, 1;
	@%p1 bra 	$L__BB1_7;
	ld.global.f32 	%f53, [%rd1];
	add.s64 	%rd14, %rd10, -1;
	shr.u64 	%rd15, %rd14, 3;
	add.s64 	%rd3, %rd15, 1;
	and.b64  	%rd19, %rd3, 3;
	setp.lt.u64 	%p2, %rd10, 25;
	@%p2 bra 	$L__BB1_4;
	and.b64  	%rd18, %rd3, 4611686018427387900;
$L__BB1_3:
	add.f32 	%f11, %f9, %f53;
	add.f32 	%f12, %f9, %f11;
	add.f32 	%f13, %f9, %f12;
	add.f32 	%f14, %f9, %f13;
	add.f32 	%f15, %f9, %f14;
	add.f32 	%f16, %f9, %f15;
	add.f32 	%f17, %f9, %f16;
	add.f32 	%f18, %f9, %f17;
	add.f32 	%f19, %f9, %f18;
	add.f32 	%f20, %f9, %f19;
	add.f32 	%f21, %f9, %f20;
	add.f32 	%f22, %f9, %f21;
	add.f32 	%f23, %f9, %f22;
	add.f32 	%f24, %f9, %f23;
	add.f32 	%f25, %f9, %f24;
	add.f32 	%f26, %f9, %f25;
	add.f32 	%f27, %f9, %f26;
	add.f32 	%f28, %f9, %f27;
	add.f32 	%f29, %f9, %f28;
	add.f32 	%f30, %f9, %f29;
	add.f32 	%f31, %f9, %f30;
	add.f32 	%f32, %f9, %f31;
	add.f32 	%f33, %f9, %f32;
	add.f32 	%f34, %f9, %f33;
	add.f32 	%f35, %f9, %f34;
	add.f32 	%f36, %f9, %f35;
	add.f32 	%f37, %f9, %f36;
	add.f32 	%f38, %f9, %f37;
	add.f32 	%f39, %f9, %f38;
	add.f32 	%f40, %f9, %f39;
	add.f32 	%f41, %f9, %f40;
	add.f32 	%f53, %f9, %f41;
	add.s64 	%rd18, %rd18, -4;
	setp.ne.s64 	%p3, %rd18, 0;
	@%p3 bra 	$L__BB1_3;
$L__BB1_4:
	setp.eq.s64 	%p4, %rd19, 0;
	@%p4 bra 	$L__BB1_6;
$L__BB1_5:
	.pragma "nounroll";
	add.f32 	%f42, %f9, %f53;
	add.f32 	%f43, %f9, %f42;
	add.f32 	%f44, %f9, %f43;
	add.f32 	%f45, %f9, %f44;
	add.f32 	%f46, %f9, %f45;
	add.f32 	%f47, %f9, %f46;
	add.f32 	%f48, %f9, %f47;
	add.f32 	%f53, %f9, %f48;
	add.s64 	%rd19, %rd19, -1;
	setp.ne.s64 	%p5, %rd19, 0;
	@%p5 bra 	$L__BB1_5;
$L__BB1_6:
	st.global.f32 	[%rd1], %f53;
$L__BB1_7:
	cvta.to.global.u64 	%rd17, %rd11;
	cvt.u32.u64 	%r1, %rd12;
	// begin inline asm
	mov.u64 	%rd16, %clock64;
	// end inline asm
	cvt.u32.u64 	%r2, %rd16;
	sub.s32 	%r3, %r2, %r1;
	st.global.u32 	[%rd17], %r3;
	ret;

}
	// .globl	_Z9axpy_simdILi1EEvlfPffPj
.visible .entry _Z9axpy_simdILi1EEvlfPffPj(
	.param .u64 _Z9axpy_simdILi1EEvlfPffPj_param_0,
	.param .f32 _Z9axpy_simdILi1EEvlfPffPj_param_1,
	.param .u64 .ptr .align 1 _Z9axpy_simdILi1EEvlfPffPj_param_2,
	.param .f32 _Z9axpy_simdILi1EEvlfPffPj_param_3,
	.param .u64 .ptr .align 1 _Z9axpy_simdILi1EEvlfPffPj_param_4
)
{
	.reg .pred 	%p<6>;
	.reg .b32 	%r<4>;
	.reg .b32 	%f<22>;
	.reg .b64 	%rd<17>;

	ld.param.u64 	%rd8, [_Z9axpy_simdILi1EEvlfPffPj_param_0];
	ld.param.f32 	%f8, [_Z9axpy_simdILi1EEvlfPffPj_param_1];
	ld.param.u64 	%rd9, [_Z9axpy_simdILi1EEvlfPffPj_param_2];
	ld.param.f32 	%f9, [_Z9axpy_simdILi1EEvlfPffPj_param_3];
	ld.param.u64 	%rd10, [_Z9axpy_simdILi1EEvlfPffPj_param_4];
	// begin inline asm
	mov.u64 	%rd11, %clock64;
	// end inline asm
	setp.lt.s64 	%p1, %rd8, 1;
	mov.f32 	%f21, 0f00000000;
	@%p1 bra 	$L__BB2_6;
	and.b64  	%rd16, %rd8, 3;
	setp.lt.u64 	%p2, %rd8, 4;
	mov.f32 	%f21, 0f00000000;
	@%p2 bra 	$L__BB2_4;
	and.b64  	%rd15, %rd8, 9223372036854775804;
	mov.f32 	%f21, 0f00000000;
$L__BB2_3:
	fma.rn.f32 	%f14, %f8, %f21, %f9;
	fma.rn.f32 	%f15, %f8, %f14, %f9;
	fma.rn.f32 	%f16, %f8, %f15, %f9;
	fma.rn.f32 	%f21, %f8, %f16, %f9;
	add.s64 	%rd15, %rd15, -4;
	setp.ne.s64 	%p3, %rd15, 0;
	@%p3 bra 	$L__BB2_3;
$L__BB2_4:
	setp.eq.s64 	%p4, %rd16, 0;
	@%p4 bra 	$L__BB2_6;
$L__BB2_5:
	.pragma "nounroll";
	fma.rn.f32 	%f21, %f8, %f21, %f9;
	add.s64 	%rd16, %rd16, -1;
	setp.ne.s64 	%p5, %rd16, 0;
	@%p5 bra 	$L__BB2_5;
$L__BB2_6:
	cvta.to.global.u64 	%rd13, %rd9;
	// begin inline asm
	mov.u64 	%rd12, %clock64;
	// end inline asm
	st.global.f32 	[%rd13], %f21;
	cvta.to.global.u64 	%rd14, %rd10;
	cvt.u32.u64 	%r1, %rd12;
	cvt.u32.u64 	%r2, %rd11;
	sub.s32 	%r3, %r1, %r2;
	st.global.u32 	[%rd14], %r3;
	ret;

}
	// .globl	_Z9axpy_simdILi2EEvlfPffPj
.visible .entry _Z9axpy_simdILi2EEvlfPffPj(
	.param .u64 _Z9axpy_simdILi2EEvlfPffPj_param_0,
	.param .f32 _Z9axpy_simdILi2EEvlfPffPj_param_1,
	.param .u64 .ptr .align 1 _Z9axpy_simdILi2EEvlfPffPj_param_2,
	.param .f32 _Z9axpy_simdILi2EEvlfPffPj_param_3,
	.param .u64 .ptr .align 1 _Z9axpy_simdILi2EEvlfPffPj_param_4
)
{
	.reg .pred 	%p<6>;
	.reg .b32 	%r<4>;
	.reg .b32 	%f<32>;
	.reg .b64 	%rd<17>;

	ld.param.u64 	%rd8, [_Z9axpy_simdILi2EEvlfPffPj_param_0];
	ld.param.f32 	%f13, [_Z9axpy_simdILi2EEvlfPffPj_param_1];
	ld.param.u64 	%rd9, [_Z9axpy_simdILi2EEvlfPffPj_param_2];
	ld.param.f32 	%f14, [_Z9axpy_simdILi2EEvlfPffPj_param_3];
	ld.param.u64 	%rd10, [_Z9axpy_simdILi2EEvlfPffPj_param_4];
	// begin inline asm
	mov.u64 	%rd11, %clock64;
	// end inline asm
	setp.lt.s64 	%p1, %rd8, 1;
	mov.f32 	%f30, 0f00000000;
	mov.f32 	%f31, %f30;
	@%p1 bra 	$L__BB3_6;
	and.b64  	%rd16, %rd8, 3;
	setp.lt.u64 	%p2, %rd8, 4;
	mov.f32 	%f30, 0f00000000;
	@%p2 bra 	$L__BB3_4;
	and.b64  	%rd15, %rd8, 9223372036854775804;
	mov.f32 	%f30, 0f00000000;
	mov.f32 	%f31, %f30;
$L__BB3_3:
	fma.rn.f32 	%f18, %f13, %f31, %f14;
	fma.rn.f32 	%f19, %f13, %f30, %f14;
	fma.rn.f32 	%f20, %f13, %f18, %f14;
	fma.rn.f32 	%f21, %f13, %f19, %f14;
	fma.rn.f32 	%f22, %f13, %f20, %f14;
	fma.rn.f32 	%f23, %f13, %f21, %f14;
	fma.rn.f32 	%f31, %f13, %f22, %f14;
	fma.rn.f32 	%f30, %f13, %f23, %f14;
	add.s64 	%rd15, %rd15, -4;
	setp.ne.s64 	%p3, %rd15, 0;
	@%p3 bra 	$L__BB3_3;
$L__BB3_4:
	setp.eq.s64 	%p4, %rd16, 0;
	@%p4 bra 	$L__BB3_6;
$L__BB3_5:
	.pragma "nounroll";
	fma.rn.f32 	%f31, %f13, %f31, %f14;
	fma.rn.f32 	%f30, %f13, %f30, %f14;
	add.s64 	%rd16, %rd16, -1;
	setp.ne.s64 	%p5, %rd16, 0;
	@%p5 bra 	$L__BB3_5;
$L__BB3_6:
	// begin inline asm
	mov.u64 	%rd12, %clock64;
	// end inline asm
	cvta.to.global.u64 	%rd13, %rd9;
	st.global.f32 	[%rd13], %f31;
	st.global.f32 	[%rd13+4], %f30;
	cvta.to.global.u64 	%rd14, %rd10;
	cvt.u32.u64 	%r1, %rd12;
	cvt.u32.u64 	%r2, %rd11;
	sub.s32 	%r3, %r1, %r2;
	st.global.u32 	[%rd14], %r3;
	ret;

}
	// .globl	_Z9axpy_simdILi3EEvlfPffPj
.visible .entry _Z9axpy_simdILi3EEvlfPffPj(
	.param .u64 _Z9axpy_simdILi3EEvlfPffPj_param_0,
	.param .f32 _Z9axpy_simdILi3EEvlfPffPj_param_1,
	.param .u64 .ptr .align 1 _Z9axpy_simdILi3EEvlfPffPj_param_2,
	.param .f32 _Z9axpy_simdILi3EEvlfPffPj_param_3,
	.param .u64 .ptr .align 1 _Z9axpy_simdILi3EEvlfPffPj_param_4
)
{
	.reg .pred 	%p<6>;
	.reg .b32 	%r<4>;
	.reg .b32 	%f<45>;
	.reg .b64 	%rd<17>;

	ld.param.u64 	%rd8, [_Z9axpy_simdILi3EEvlfPffPj_param_0];
	ld.param.f32 	%f19, [_Z9axpy_simdILi3EEvlfPffPj_param_1];
	ld.param.u64 	%rd9, [_Z9axpy_simdILi3EEvlfPffPj_param_2];
	ld.param.f32 	%f20, [_Z9axpy_simdILi3EEvlfPffPj_param_3];
	ld.param.u64 	%rd10, [_Z9axpy_simdILi3EEvlfPffPj_param_4];
	// begin inline asm
	mov.u64 	%rd11, %clock64;
	// end inline asm
	setp.lt.s64 	%p1, %rd8, 1;
	mov.f32 	%f42, 0f00000000;
	mov.f32 	%f43, %f42;
	mov.f32 	%f44, %f42;
	@%p1 bra 	$L__BB4_6;
	and.b64  	%rd16, %rd8, 3;
	setp.lt.u64 	%p2, %rd8, 4;
	mov.f32 	%f42, 0f00000000;
	@%p2 bra 	$L__BB4_4;
	and.b64  	%rd15, %rd8, 9223372036854775804;
	mov.f32 	%f42, 0f00000000;
	mov.f32 	%f43, %f42;
	mov.f32 	%f44, %f42;
$L__BB4_3:
	fma.rn.f32 	%f24, %f19, %f44, %f20;
	fma.rn.f32 	%f25, %f19, %f43, %f20;
	fma.rn.f32 	%f26, %f19, %f42, %f20;
	fma.rn.f32 	%f27, %f19, %f24, %f20;
	fma.rn.f32 	%f28, %f19, %f25, %f20;
	fma.rn.f32 	%f29, %f19, %f26, %f20;
	fma.rn.f32 	%f30, %f19, %f27, %f20;
	fma.rn.f32 	%f31, %f19, %f28, %f20;
	fma.rn.f32 	%f32, %f19, %f29, %f20;
	fma.rn.f32 	%f44, %f19, %f30, %f20;
	fma.rn.f32 	%f43, %f19, %f31, %f20;
	fma.rn.f32 	%f42, %f19, %f32, %f20;
	add.s64 	%rd15, %rd15, -4;
	setp.ne.s64 	%p3, %rd15, 0;
	@%p3 bra 	$L__BB4_3;
$L__BB4_4:
	setp.eq.s64 	%p4, %rd16, 0;
	@%p4 bra 	$L__BB4_6;
$L__BB4_5:
	.pragma "nounroll";
	fma.rn.f32 	%f44, %f19, %f44, %f20;
	fma.rn.f32 	%f43, %f19, %f43, %f20;
	fma.rn.f32 	%f42, %f19, %f42, %f20;
	add.s64 	%rd16, %rd16, -1;
	setp.ne.s64 	%p5, %rd16, 0;
	@%p5 bra 	$L__BB4_5;
$L__BB4_6:
	// begin inline asm
	mov.u64 	%rd12, %clock64;
	// end inline asm
	cvta.to.global.u64 	%rd13, %rd9;
	st.global.f32 	[%rd13], %f44;
	st.global.f32 	[%rd13+4], %f43;
	st.global.f32 	[%rd13+8], %f42;
	cvta.to.global.u64 	%rd14, %rd10;
	cvt.u32.u64 	%r1, %rd12;
	cvt.u32.u64 	%r2, %rd11;
	sub.s32 	%r3, %r1, %r2;
	st.global.u32 	[%rd14], %r3;
	ret;

}
	// .globl	_Z9axpy_simdILi4EEvlfPffPj
.visible .entry _Z9axpy_simdILi4EEvlfPffPj(
	.param .u64 _Z9axpy_simdILi4EEvlfPffPj_param_0,
	.param .f32 _Z9axpy_simdILi4EEvlfPffPj_param_1,
	.param .u64 .ptr .align 1 _Z9axpy_simdILi4EEvlfPffPj_param_2,
	.param .f32 _Z9axpy_simdILi4EEvlfPffPj_param_3,
	.param .u64 .ptr .align 1 _Z9axpy_simdILi4EEvlfPffPj_param_4
)
{
	.reg .pred 	%p<6>;
	.reg .b32 	%r<4>;
	.reg .b32 	%f<58>;
	.reg .b64 	%rd<17>;

	ld.param.u64 	%rd8, [_Z9axpy_simdILi4EEvlfPffPj_param_0];
	ld.param.f32 	%f25, [_Z9axpy_simdILi4EEvlfPffPj_param_1];
	ld.param.u64 	%rd9, [_Z9axpy_simdILi4EEvlfPffPj_param_2];
	ld.param.f32 	%f26, [_Z9axpy_simdILi4EEvlfPffPj_param_3];
	ld.param.u64 	%rd10, [_Z9axpy_simdILi4EEvlfPffPj_param_4];
	// begin inline asm
	mov.u64 	%rd11, %clock64;
	// end inline asm
	setp.lt.s64 	%p1, %rd8, 1;
	mov.f32 	%f54, 0f00000000;
	mov.f32 	%f55, %f54;
	mov.f32 	%f56, %f54;
	mov.f32 	%f57, %f54;
	@%p1 bra 	$L__BB5_6;
	and.b64  	%rd16, %rd8, 3;
	setp.lt.u64 	%p2, %rd8, 4;
	mov.f32 	%f54, 0f00000000;
	@%p2 bra 	$L__BB5_4;
	and.b64  	%rd15, %rd8, 9223372036854775804;
	mov.f32 	%f54, 0f00000000;
	mov.f32 	%f55, %f54;
	mov.f32 	%f56, %f54;
	mov.f32 	%f57, %f54;
$L__BB5_3:
	fma.rn.f32 	%f30, %f25, %f57, %f26;
	fma.rn.f32 	%f31, %f25, %f56, %f26;
	fma.rn.f32 	%f32, %f25, %f55, %f26;
	fma.rn.f32 	%f33, %f25, %f54, %f26;
	fma.rn.f32 	%f34, %f25, %f30, %f26;
	fma.rn.f32 	%f35, %f25, %f31, %f26;
	fma.rn.f32 	%f36, %f25, %f32, %f26;
	fma.rn.f32 	%f37, %f25, %f33, %f26;
	fma.rn.f32 	%f38, %f25, %f34, %f26;
	fma.rn.f32 	%f39, %f25, %f35, %f26;
	fma.rn.f32 	%f40, %f25, %f36, %f26;
	fma.rn.f32 	%f41, %f25, %f37, %f26;
	fma.rn.f32 	%f57, %f25, %f38, %f26;
	fma.rn.f32 	%f56, %f25, %f39, %f26;
	fma.rn.f32 	%f55, %f25, %f40, %f26;
	fma.rn.f32 	%f54, %f25, %f41, %f26;
	add.s64 	%rd15, %rd15, -4;
	setp.ne.s64 	%p3, %rd15, 0;
	@%p3 bra 	$L__BB5_3;
$L__BB5_4:
	setp.eq.s64 	%p4, %rd16, 0;
	@%p4 bra 	$L__BB5_6;
$L__BB5_5:
	.pragma "nounroll";
	fma.rn.f32 	%f57, %f25, %f57, %f26;
	fma.rn.f32 	%f56, %f25, %f56, %f26;
	fma.rn.f32 	%f55, %f25, %f55, %f26;
	fma.rn.f32 	%f54, %f25, %f54, %f26;
	add.s64 	%rd16, %rd16, -1;
	setp.ne.s64 	%p5, %rd16, 0;
	@%p5 bra 	$L__BB5_5;
$L__BB5_6:
	// begin inline asm
	mov.u64 	%rd12, %clock64;
	// end inline asm
	cvta.to.global.u64 	%rd13, %rd9;
	st.global.f32 	[%rd13], %f57;
	st.global.f32 	[%rd13+4], %f56;
	st.global.f32 	[%rd13+8], %f55;
	st.global.f32 	[%rd13+12], %f54;
	cvta.to.global.u64 	%rd14, %rd10;
	cvt.u32.u64 	%r1, %rd12;
	cvt.u32.u64 	%r2, %rd11;
	sub.s32 	%r3, %r1, %r2;
	st.global.u32 	[%rd14], %r3;
	ret;

}
	// .globl	_Z9axpy_simdILi5EEvlfPffPj
.visible .entry _Z9axpy_simdILi5EEvlfPffPj(
	.param .u64 _Z9axpy_simdILi5EEvlfPffPj_param_0,
	.param .f32 _Z9axpy_simdILi5EEvlfPffPj_param_1,
	.param .u64 .ptr .align 1 _Z9axpy_simdILi5EEvlfPffPj_param_2,
	.param .f32 _Z9axpy_simdILi5EEvlfPffPj_param_3,
	.param .u64 .ptr .align 1 _Z9axpy_simdILi5EEvlfPffPj_param_4
)
{
	.reg .pred 	%p<6>;
	.reg .b32 	%r<4>;
	.reg .b32 	%f<71>;
	.reg .b64 	%rd<17>;

	ld.param.u64 	%rd8, [_Z9axpy_simdILi5EEvlfPffPj_param_0];
	ld.param.f32 	%f31, [_Z9axpy_simdILi5EEvlfPffPj_param_1];
	ld.param.u64 	%rd9, [_Z9axpy_simdILi5EEvlfPffPj_param_2];
	ld.param.f32 	%f32, [_Z9axpy_simdILi5EEvlfPffPj_param_3];
	ld.param.u64 	%rd10, [_Z9axpy_simdILi5EEvlfPffPj_param_4];
	// begin inline asm
	mov.u64 	%rd11, %clock64;
	// end inline asm
	setp.lt.s64 	%p1, %rd8, 1;
	mov.f32 	%f66, 0f00000000;
	mov.f32 	%f67, %f66;
	mov.f32 	%f68, %f66;
	mov.f32 	%f69, %f66;
	mov.f32 	%f70, %f66;
	@%p1 bra 	$L__BB6_6;
	and.b64  	%rd16, %rd8, 3;
	setp.lt.u64 	%p2, %rd8, 4;
	mov.f32 	%f66, 0f00000000;
	@%p2 bra 	$L__BB6_4;
	and.b64  	%rd15, %rd8, 9223372036854775804;
	mov.f32 	%f66, 0f00000000;
	mov.f32 	%f67, %f66;
	mov.f32 	%f68, %f66;
	mov.f32 	%f69, %f66;
	mov.f32 	%f70, %f66;
$L__BB6_3:
	fma.rn.f32 	%f36, %f31, %f70, %f32;
	fma.rn.f32 	%f37, %f31, %f69, %f32;
	fma.rn.f32 	%f38, %f31, %f68, %f32;
	fma.rn.f32 	%f39, %f31, %f67, %f32;
	fma.rn.f32 	%f40, %f31, %f66, %f32;
	fma.rn.f32 	%f41, %f31, %f36, %f32;
	fma.rn.f32 	%f42, %f31, %f37, %f32;
	fma.rn.f32 	%f43, %f31, %f38, %f32;
	fma.rn.f32 	%f44, %f31, %f39, %f32;
	fma.rn.f32 	%f45, %f31, %f40, %f32;
	fma.rn.f32 	%f46, %f31, %f41, %f32;
	fma.rn.f32 	%f47, %f31, %f42, %f32;
	fma.rn.f32 	%f48, %f31, %f43, %f32;
	fma.rn.f32 	%f49, %f31, %f44, %f32;
	fma.rn.f32 	%f50, %f31, %f45, %f32;
	fma.rn.f32 	%f70, %f31, %f46, %f32;
	fma.rn.f32 	%f69, %f31, %f47, %f32;
	fma.rn.f32 	%f68, %f31, %f48, %f32;
	fma.rn.f32 	%f67, %f31, %f49, %f32;
	fma.rn.f32 	%f66, %f31, %f50, %f32;
	add.s64 	%rd15, %rd15, -4;
	setp.ne.s64 	%p3, %rd15, 0;
	@%p3 bra 	$L__BB6_3;
$L__BB6_4:
	setp.eq.s64 	%p4, %rd16, 0;
	@%p4 bra 	$L__BB6_6;
$L__BB6_5:
	.pragma "nounroll";
	fma.rn.f32 	%f70, %f31, %f70, %f32;
	fma.rn.f32 	%f69, %f31, %f69, %f32;
	fma.rn.f32 	%f68, %f31, %f68, %f32;
	fma.rn.f32 	%f67, %f31, %f67, %f32;
	fma.rn.f32 	%f66, %f31, %f66, %f32;
	add.s64 	%rd16, %rd16, -1;
	setp.ne.s64 	%p5, %rd16, 0;
	@%p5 bra 	$L__BB6_5;
$L__BB6_6:
	// begin inline asm
	mov.u64 	%rd12, %clock64;
	// end inline asm
	cvta.to.global.u64 	%rd13, %rd9;
	st.global.f32 	[%rd13], %f70;
	st.global.f32 	[%rd13+4], %f69;
	st.global.f32 	[%rd13+8], %f68;
	st.global.f32 	[%rd13+12], %f67;
	st.global.f32 	[%rd13+16], %f66;
	cvta.to.global.u64 	%rd14, %rd10;
	cvt.u32.u64 	%r1, %rd12;
	cvt.u32.u64 	%r2, %rd11;
	sub.s32 	%r3, %r1, %r2;
	st.global.u32 	[%rd14], %r3;
	ret;

}
	// .globl	_Z9axpy_simdILi6EEvlfPffPj
.visible .entry _Z9axpy_simdILi6EEvlfPffPj(
	.param .u64 _Z9axpy_simdILi6EEvlfPffPj_param_0,
	.param .f32 _Z9axpy_simdILi6EEvlfPffPj_param_1,
	.param .u64 .ptr .align 1 _Z9axpy_simdILi6EEvlfPffPj_param_2,
	.param .f32 _Z9axpy_simdILi6EEvlfPffPj_param_3,
	.param .u64 .ptr .align 1 _Z9axpy_simdILi6EEvlfPffPj_param_4
)
{
	.reg .pred 	%p<6>;
	.reg .b32 	%r<4>;
	.reg .b32 	%f<84>;
	.reg .b64 	%rd<17>;

	ld.param.u64 	%rd8, [_Z9axpy_simdILi6EEvlfPffPj_param_0];
	ld.param.f32 	%f37, [_Z9axpy_simdILi6EEvlfPffPj_param_1];
	ld.param.u64 	%rd9, [_Z9axpy_simdILi6EEvlfPffPj_param_2];
	ld.param.f32 	%f38, [_Z9axpy_simdILi6EEvlfPffPj_param_3];
	ld.param.u64 	%rd10, [_Z9axpy_simdILi6EEvlfPffPj_param_4];
	// begin inline asm
	mov.u64 	%rd11, %clock64;
	// end inline asm
	setp.lt.s64 	%p1, %rd8, 1;
	mov.f32 	%f78, 0f00000000;
	mov.f32 	%f79, %f78;
	mov.f32 	%f80, %f78;
	mov.f32 	%f81, %f78;
	mov.f32 	%f82, %f78;
	mov.f32 	%f83, %f78;
	@%p1 bra 	$L__BB7_6;
	and.b64  	%rd16, %rd8, 3;
	setp.lt.u64 	%p2, %rd8, 4;
	mov.f32 	%f78, 0f00000000;
	@%p2 bra 	$L__BB7_4;
	and.b64  	%rd15, %rd8, 9223372036854775804;
	mov.f32 	%f78, 0f00000000;
	mov.f32 	%f79, %f78;
	mov.f32 	%f80, %f78;
	mov.f32 	%f81, %f78;
	mov.f32 	%f82, %f78;
	mov.f32 	%f83, %f78;
$L__BB7_3:
	fma.rn.f32 	%f42, %f37, %f83, %f38;
	fma.rn.f32 	%f43, %f37, %f82, %f38;
	fma.rn.f32 	%f44, %f37, %f81, %f38;
	fma.rn.f32 	%f45, %f37, %f80, %f38;
	fma.rn.f32 	%f46, %f37, %f79, %f38;
	fma.rn.f32 	%f47, %f37, %f78, %f38;
	fma.rn.f32 	%f48, %f37, %f42, %f38;
	fma.rn.f32 	%f49, %f37, %f43, %f38;
	fma.rn.f32 	%f50, %f37, %f44, %f38;
	fma.rn.f32 	%f51, %f37, %f45, %f38;
	fma.rn.f32 	%f52, %f37, %f46, %f38;
	fma.rn.f32 	%f53, %f37, %f47, %f38;
	fma.rn.f32 	%f54, %f37, %f48, %f38;
	fma.rn.f32 	%f55, %f37, %f49, %f38;
	fma.rn.f32 	%f56, %f37, %f50, %f38;
	fma.rn.f32 	%f57, %f37, %f51, %f38;
	fma.rn.f32 	%f58, %f37, %f52, %f38;
	fma.rn.f32 	%f59, %f37, %f53, %f38;
	fma.rn.f32 	%f83, %f37, %f54, %f38;
	fma.rn.f32 	%f82, %f37, %f55, %f38;
	fma.rn.f32 	%f81, %f37, %f56, %f38;
	fma.rn.f32 	%f80, %f37, %f57, %f38;
	fma.rn.f32 	%f79, %f37, %f58, %f38;
	fma.rn.f32 	%f78, %f37, %f59, %f38;
	add.s64 	%rd15, %rd15, -4;
	setp.ne.s64 	%p3, %rd15, 0;
	@%p3 bra 	$L__BB7_3;
$L__BB7_4:
	setp.eq.s64 	%p4, %rd16, 0;
	@%p4 bra 	$L__BB7_6;
$L__BB7_5:
	.pragma "nounroll";
	fma.rn.f32 	%f83, %f37, %f83, %f38;
	fma.rn.f32 	%f82, %f37, %f82, %f38;
	fma.rn.f32 	%f81, %f37, %f81, %f38;
	fma.rn.f32 	%f80, %f37, %f80, %f38;
	fma.rn.f32 	%f79, %f37, %f79, %f38;
	fma.rn.f32 	%f78, %f37, %f78, %f38;
	add.s64 	%rd16, %rd16, -1;
	setp.ne.s64 	%p5, %rd16, 0;
	@%p5 bra 	$L__BB7_5;
$L__BB7_6:
	// begin inline asm
	mov.u64 	%rd12, %clock64;
	// end inline asm
	cvta.to.global.u64 	%rd13, %rd9;
	st.global.f32 	[%rd13], %f83;
	st.global.f32 	[%rd13+4], %f82;
	st.global.f32 	[%rd13+8], %f81;
	st.global.f32 	[%rd13+12], %f80;
	st.global.f32 	[%rd13+16], %f79;
	st.global.f32 	[%rd13+20], %f78;
	cvta.to.global.u64 	%rd14, %rd10;
	cvt.u32.u64 	%r1, %rd12;
	cvt.u32.u64 	%r2, %rd11;
	sub.s32 	%r3, %r1, %r2;
	st.global.u32 	[%rd14], %r3;
	ret;

}
	// .globl	_Z9axpy_simdILi7EEvlfPffPj
.visible .entry _Z9axpy_simdILi7EEvlfPffPj(
	.param .u64 _Z9axpy_simdILi7EEvlfPffPj_param_0,
	.param .f32 _Z9axpy_simdILi7EEvlfPffPj_param_1,
	.param .u64 .ptr .align 1 _Z9axpy_simdILi7EEvlfPffPj_param_2,
	.param .f32 _Z9axpy_simdILi7EEvlfPffPj_param_3,
	.param .u64 .ptr .align 1 _Z9axpy_simdILi7EEvlfPffPj_param_4
)
{
	.reg .pred 	%p<6>;
	.reg .b32 	%r<4>;
	.reg .b32 	%f<97>;
	.reg .b64 	%rd<17>;

	ld.param.u64 	%rd8, [_Z9axpy_simdILi7EEvlfPffPj_param_0];
	ld.param.f32 	%f43, [_Z9axpy_simdILi7EEvlfPffPj_param_1];
	ld.param.u64 	%rd9, [_Z9axpy_simdILi7EEvlfPffPj_param_2];
	ld.param.f32 	%f44, [_Z9axpy_simdILi7EEvlfPffPj_param_3];
	ld.param.u64 	%rd10, [_Z9axpy_simdILi7EEvlfPffPj_param_4];
	// begin inline asm
	mov.u64 	%rd11, %clock64;
	// end inline asm
	setp.lt.s64 	%p1, %rd8, 1;
	mov.f32 	%f90, 0f00000000;
	mov.f32 	%f91, %f90;
	mov.f32 	%f92, %f90;
	mov.f32 	%f93, %f90;
	mov.f32 	%f94, %f90;
	mov.f32 	%f95, %f90;
	mov.f32 	%f96, %f90;
	@%p1 bra 	$L__BB8_6;
	and.b64  	%rd16, %rd8, 3;
	setp.lt.u64 	%p2, %rd8, 4;
	mov.f32 	%f90, 0f00000000;
	@%p2 bra 	$L__BB8_4;
	and.b64  	%rd15, %rd8, 9223372036854775804;
	mov.f32 	%f90, 0f00000000;
	mov.f32 	%f91, %f90;
	mov.f32 	%f92, %f90;
	mov.f32 	%f93, %f90;
	mov.f32 	%f94, %f90;
	mov.f32 	%f95, %f90;
	mov.f32 	%f96, %f90;
$L__BB8_3:
	fma.rn.f32 	%f48, %f43, %f96, %f44;
	fma.rn.f32 	%f49, %f43, %f95, %f44;
	fma.rn.f32 	%f50, %f43, %f94, %f44;
	fma.rn.f32 	%f51, %f43, %f93, %f44;
	fma.rn.f32 	%f52, %f43, %f92, %f44;
	fma.rn.f32 	%f53, %f43, %f91, %f44;
	fma.rn.f32 	%f54, %f43, %f90, %f44;
	fma.rn.f32 	%f55, %f43, %f48, %f44;
	fma.rn.f32 	%f56, %f43, %f49, %f44;
	fma.rn.f32 	%f57, %f43, %f50, %f44;
	fma.rn.f32 	%f58, %f43, %f51, %f44;
	fma.rn.f32 	%f59, %f43, %f52, %f44;
	fma.rn.f32 	%f60, %f43, %f53, %f44;
	fma.rn.f32 	%f61, %f43, %f54, %f44;
	fma.rn.f32 	%f62, %f43, %f55, %f44;
	fma.rn.f32 	%f63, %f43, %f56, %f44;
	fma.rn.f32 	%f64, %f43, %f57, %f44;
	fma.rn.f32 	%f65, %f43, %f58, %f44;
	fma.rn.f32 	%f66, %f43, %f59, %f44;
	fma.rn.f32 	%f67, %f43, %f60, %f44;
	fma.rn.f32 	%f68, %f43, %f61, %f44;
	fma.rn.f32 	%f96, %f43, %f62, %f44;
	fma.rn.f32 	%f95, %f43, %f63, %f44;
	fma.rn.f32 	%f94, %f43, %f64, %f44;
	fma.rn.f32 	%f93, %f43, %f65, %f44;
	fma.rn.f32 	%f92, %f43, %f66, %f44;
	fma.rn.f32 	%f91, %f43, %f67, %f44;
	fma.rn.f32 	%f90, %f43, %f68, %f44;
	add.s64 	%rd15, %rd15, -4;
	setp.ne.s64 	%p3, %rd15, 0;
	@%p3 bra 	$L__BB8_3;
$L__BB8_4:
	setp.eq.s64 	%p4, %rd16, 0;
	@%p4 bra 	$L__BB8_6;
$L__BB8_5:
	.pragma "nounroll";
	fma.rn.f32 	%f96, %f43, %f96, %f44;
	fma.rn.f32 	%f95, %f43, %f95, %f44;
	fma.rn.f32 	%f94, %f43, %f94, %f44;
	fma.rn.f32 	%f93, %f43, %f93, %f44;
	fma.rn.f32 	%f92, %f43, %f92, %f44;
	fma.rn.f32 	%f91, %f43, %f91, %f44;
	fma.rn.f32 	%f90, %f43, %f90, %f44;
	add.s64 	%rd16, %rd16, -1;
	setp.ne.s64 	%p5, %rd16, 0;
	@%p5 bra 	$L__BB8_5;
$L__BB8_6:
	// begin inline asm
	mov.u64 	%rd12, %clock64;
	// end inline asm
	cvta.to.global.u64 	%rd13, %rd9;
	st.global.f32 	[%rd13], %f96;
	st.global.f32 	[%rd13+4], %f95;
	st.global.f32 	[%rd13+8], %f94;
	st.global.f32 	[%rd13+12], %f93;
	st.global.f32 	[%rd13+16], %f92;
	st.global.f32 	[%rd13+20], %f91;
	st.global.f32 	[%rd13+24], %f90;
	cvta.to.global.u64 	%rd14, %rd10;
	cvt.u32.u64 	%r1, %rd12;
	cvt.u32.u64 	%r2, %rd11;
	sub.s32 	%r3, %r1, %r2;
	st.global.u32 	[%rd14], %r3;
	ret;

}
	// .globl	_Z9axpy_simdILi8EEvlfPffPj
.visible .entry _Z9axpy_simdILi8EEvlfPffPj(
	.param .u64 _Z9axpy_simdILi8EEvlfPffPj_param_0,
	.param .f32 _Z9axpy_simdILi8EEvlfPffPj_param_1,
	.param .u64 .ptr .align 1 _Z9axpy_simdILi8EEvlfPffPj_param_2,
	.param .f32 _Z9axpy_simdILi8EEvlfPffPj_param_3,
	.param .u64 .ptr .align 1 _Z9axpy_simdILi8EEvlfPffPj_param_4
)
{
	.reg .pred 	%p<6>;
	.reg .b32 	%r<4>;
	.reg .b32 	%f<110>;
	.reg .b64 	%rd<17>;

	ld.param.u64 	%rd8, [_Z9axpy_simdILi8EEvlfPffPj_param_0];
	ld.param.f32 	%f49, [_Z9axpy_simdILi8EEvlfPffPj_param_1];
	ld.param.u64 	%rd9, [_Z9axpy_simdILi8EEvlfPffPj_param_2];
	ld.param.f32 	%f50, [_Z9axpy_simdILi8EEvlfPffPj_param_3];
	ld.param.u64 	%rd10, [_Z9axpy_simdILi8EEvlfPffPj_param_4];
	// begin inline asm
	mov.u64 	%rd11, %clock64;
	// end inline asm
	setp.lt.s64 	%p1, %rd8, 1;
	mov.f32 	%f102, 0f00000000;
	mov.f32 	%f103, %f102;
	mov.f32 	%f104, %f102;
	mov.f32 	%f105, %f102;
	mov.f32 	%f106, %f102;
	mov.f32 	%f107, %f102;
	mov.f32 	%f108, %f102;
	mov.f32 	%f109, %f102;
	@%p1 bra 	$L__BB9_6;
	and.b64  	%rd16, %rd8, 3;
	setp.lt.u64 	%p2, %rd8, 4;
	mov.f32 	%f102, 0f00000000;
	@%p2 bra 	$L__BB9_4;
	and.b64  	%rd15, %rd8, 9223372036854775804;
	mov.f32 	%f102, 0f00000000;
	mov.f32 	%f103, %f102;
	mov.f32 	%f104, %f102;
	mov.f32 	%f105, %f102;
	mov.f32 	%f106, %f102;
	mov.f32 	%f107, %f102;
	mov.f32 	%f108, %f102;
	mov.f32 	%f109, %f102;
$L__BB9_3:
	fma.rn.f32 	%f54, %f49, %f109, %f50;
	fma.rn.f32 	%f55, %f49, %f108, %f50;
	fma.rn.f32 	%f56, %f49, %f107, %f50;
	fma.rn.f32 	%f57, %f49, %f106, %f50;
	fma.rn.f32 	%f58, %f49, %f105, %f50;
	fma.rn.f32 	%f59, %f49, %f104, %f50;
	fma.rn.f32 	%f60, %f49, %f103, %f50;
	fma.rn.f32 	%f61, %f49, %f102, %f50;
	fma.rn.f32 	%f62, %f49, %f54, %f50;
	fma.rn.f32 	%f63, %f49, %f55, %f50;
	fma.rn.f32 	%f64, %f49, %f56, %f50;
	fma.rn.f32 	%f65, %f49, %f57, %f50;
	fma.rn.f32 	%f66, %f49, %f58, %f50;
	fma.rn.f32 	%f67, %f49, %f59, %f50;
	fma.rn.f32 	%f68, %f49, %f60, %f50;
	fma.rn.f32 	%f69, %f49, %f61, %f50;
	fma.rn.f32 	%f70, %f49, %f62, %f50;
	fma.rn.f32 	%f71, %f49, %f63, %f50;
	fma.rn.f32 	%f72, %f49, %f64, %f50;
	fma.rn.f32 	%f73, %f49, %f65, %f50;
	fma.rn.f32 	%f74, %f49, %f66, %f50;
	fma.rn.f32 	%f75, %f49, %f67, %f50;
	fma.rn.f32 	%f76, %f49, %f68, %f50;
	fma.rn.f32 	%f77, %f49, %f69, %f50;
	fma.rn.f32 	%f109, %f49, %f70, %f50;
	fma.rn.f32 	%f108, %f49, %f71, %f50;
	fma.rn.f32 	%f107, %f49, %f72, %f50;
	fma.rn.f32 	%f106, %f49, %f73, %f50;
	fma.rn.f32 	%f105, %f49, %f74, %f50;
	fma.rn.f32 	%f104, %f49, %f75, %f50;
	fma.rn.f32 	%f103, %f49, %f76, %f50;
	fma.rn.f32 	%f102, %f49, %f77, %f50;
	add.s64 	%rd15, %rd15, -4;
	setp.ne.s64 	%p3, %rd15, 0;
	@%p3 bra 	$L__BB9_3;
$L__BB9_4:
	setp.eq.s64 	%p4, %rd16, 0;
	@%p4 bra 	$L__BB9_6;
$L__BB9_5:
	.pragma "nounroll";
	fma.rn.f32 	%f109, %f49, %f109, %f50;
	fma.rn.f32 	%f108, %f49, %f108, %f50;
	fma.rn.f32 	%f107, %f49, %f107, %f50;
	fma.rn.f32 	%f106, %f49, %f106, %f50;
	fma.rn.f32 	%f105, %f49, %f105, %f50;
	fma.rn.f32 	%f104, %f49, %f104, %f50;
	fma.rn.f32 	%f103, %f49, %f103, %f50;
	fma.rn.f32 	%f102, %f49, %f102, %f50;
	add.s64 	%rd16, %rd16, -1;
	setp.ne.s64 	%p5, %rd16, 0;
	@%p5 bra 	$L__BB9_5;
$L__BB9_6:
	// begin inline asm
	mov.u64 	%rd12, %clock64;
	// end inline asm
	cvta.to.global.u64 	%rd13, %rd9;
	st.global.f32 	[%rd13], %f109;
	st.global.f32 	[%rd13+4], %f108;
	st.global.f32 	[%rd13+8], %f107;
	st.global.f32 	[%rd13+12], %f106;
	st.global.f32 	[%rd13+16], %f105;
	st.global.f32 	[%rd13+20], %f104;
	st.global.f32 	[%rd13+24], %f103;
	st.global.f32 	[%rd13+28], %f102;
	cvta.to.global.u64 	%rd14, %rd10;
	cvt.u32.u64 	%r1, %rd12;
	cvt.u32.u64 	%r2, %rd11;
	sub.s32 	%r3, %r1, %r2;
	st.global.u32 	[%rd14], %r3;
	ret;

}


// ===== COMPILED SASS (sm_100) =====

	.target	sm_100

	.elftype	@"ET_EXEC"


//--------------------- .note.nv.tkinfo           --------------------------
	.section	.note.nv.tkinfo,"",@"SHT_NOTE"
	.sectionflags	@"SHF_NOTE_NV_TKINFO"
	.tkinfo
        /*0018*/ 	.word	0x00000002
        /*0030*/ 	.string	""
        /*0030*/ 	.string	"ptxas"
        /*0030*/ 	.string	"Cuda compilation tools, release 13.0, V13.0.88"
        /*0030*/ 	.string	"Build cuda_13.0.r13.0/compiler.36424714_0"
        /*0030*/ 	.string	"-arch sm_100 -m 64 "



//--------------------- .note.nv.cuinfo           --------------------------
	.section	.note.nv.cuinfo,"",@"SHT_NOTE"
	.sectionflags	@"SHF_NOTE_NV_CUINFO"
        /*0018*/ 	.short	0x0002
        /*001a*/ 	.short	0x0064
        /*001c*/ 	.short	0x0082
	.zero		2


//--------------------- .nv.info                  --------------------------
	.section	.nv.info,"",@"SHT_CUDA_INFO"
	.align	4


	//----- nvinfo : EIATTR_REGCOUNT
	.align		4
        /*0000*/ 	.byte	0x04, 0x2f
        /*0002*/ 	.short	(.L_1 - .L_0)
	.align		4
.L_0:
        /*0004*/ 	.word	index@(_Z4axpylfPffPj)
        /*0008*/ 	.word	0x00000008


	//----- nvinfo : EIATTR_FRAME_SIZE
	.align		4
.L_1:
        /*000c*/ 	.byte	0x04, 0x11
        /*000e*/ 	.short	(.L_3 - .L_2)
	.align		4
.L_2:
        /*0010*/ 	.word	index@(_Z4axpylfPffPj)
        /*0014*/ 	.word	0x00000000


	//----- nvinfo : EIATTR_REGCOUNT
	.align		4
.L_3:
        /*0018*/ 	.byte	0x04, 0x2f
        /*001a*/ 	.short	(.L_5 - .L_4)
	.align		4
.L_4:
        /*001c*/ 	.word	index@(_Z12axpy_unroll8lfPffPj)
        /*0020*/ 	.word	0x00000008


	//----- nvinfo : EIATTR_FRAME_SIZE
	.align		4
.L_5:
        /*0024*/ 	.byte	0x04, 0x11
        /*0026*/ 	.short	(.L_7 - .L_6)
	.align		4
.L_6:
        /*0028*/ 	.word	index@(_Z12axpy_unroll8lfPffPj)
        /*002c*/ 	.word	0x00000000


	//----- nvinfo : EIATTR_REGCOUNT
	.align		4
.L_7:
        /*0030*/ 	.byte	0x04, 0x2f
        /*0032*/ 	.short	(.L_9 - .L_8)
	.align		4
.L_8:
        /*0034*/ 	.word	index@(_Z9axpy_simdILi1EEvlfPffPj)
        /*0038*/ 	.word	0x0000000c


	//----- nvinfo : EIATTR_FRAME_SIZE
	.align		4
.L_9:
        /*003c*/ 	.byte	0x04, 0x11
        /*003e*/ 	.short	(.L_11 - .L_10)
	.align		4
.L_10:
        /*0040*/ 	.word	index@(_Z9axpy_simdILi1EEvlfPffPj)
        /*0044*/ 	.word	0x00000000


	//----- nvinfo : EIATTR_REGCOUNT
	.align		4
.L_11:
        /*0048*/ 	.byte	0x04, 0x2f
        /*004a*/ 	.short	(.L_13 - .L_12)
	.align		4
.L_12:
        /*004c*/ 	.word	index@(_Z9axpy_simdILi2EEvlfPffPj)
        /*0050*/ 	.word	0x0000000e


	//----- nvinfo : EIATTR_FRAME_SIZE
	.align		4
.L_13:
        /*0054*/ 	.byte	0x04, 0x11
        /*0056*/ 	.short	(.L_15 - .L_14)
	.align		4
.L_14:
        /*0058*/ 	.word	index@(_Z9axpy_simdILi2EEvlfPffPj)
        /*005c*/ 	.word	0x00000000


	//----- nvinfo : EIATTR_REGCOUNT
	.align		4
.L_15:
        /*0060*/ 	.byte	0x04, 0x2f
        /*0062*/ 	.short	(.L_17 - .L_16)
	.align		4
.L_16:
        /*0064*/ 	.word	index@(_Z9axpy_simdILi3EEvlfPffPj)
        /*0068*/ 	.word	0x00000010


	//----- nvinfo : EIATTR_FRAME_SIZE
	.align		4
.L_17:
        /*006c*/ 	.byte	0x04, 0x11
        /*006e*/ 	.short	(.L_19 - .L_18)
	.align		4
.L_18:
        /*0070*/ 	.word	index@(_Z9axpy_simdILi3EEvlfPffPj)
        /*0074*/ 	.word	0x00000000


	//----- nvinfo : EIATTR_REGCOUNT
	.align		4
.L_19:
        /*0078*/ 	.byte	0x04, 0x2f
        /*007a*/ 	.short	(.L_21 - .L_20)
	.align		4
.L_20:
        /*007c*/ 	.word	index@(_Z9axpy_simdILi4EEvlfPffPj)
        /*0080*/ 	.word	0x00000012


	//----- nvinfo : EIATTR_FRAME_SIZE
	.align		4
.L_21:
        /*0084*/ 	.byte	0x04, 0x11
        /*0086*/ 	.short	(.L_23 - .L_22)
	.align		4
.L_22:
        /*0088*/ 	.word	index@(_Z9axpy_simdILi4EEvlfPffPj)
        /*008c*/ 	.word	0x00000000


	//----- nvinfo : EIATTR_REGCOUNT
	.align		4
.L_23:
        /*0090*/ 	.byte	0x04, 0x2f
        /*0092*/ 	.short	(.L_25 - .L_24)
	.align		4
.L_24:
        /*0094*/ 	.word	index@(_Z9axpy_simdILi5EEvlfPffPj)
        /*0098*/ 	.word	0x00000014


	//----- nvinfo : EIATTR_FRAME_SIZE
	.align		4
.L_25:
        /*009c*/ 	.byte	0x04, 0x11
        /*009e*/ 	.short	(.L_27 - .L_26)
	.align		4
.L_26:
        /*00a0*/ 	.word	index@(_Z9axpy_simdILi5EEvlfPffPj)
        /*00a4*/ 	.word	0x00000000


	//----- nvinfo : EIATTR_REGCOUNT
	.align		4
.L_27:
        /*00a8*/ 	.byte	0x04, 0x2f
        /*00aa*/ 	.short	(.L_29 - .L_28)
	.align		4
.L_28:
        /*00ac*/ 	.word	index@(_Z9axpy_simdILi6EEvlfPffPj)
        /*00b0*/ 	.word	0x00000016


	//----- nvinfo : EIATTR_FRAME_SIZE
	.align		4
.L_29:
        /*00b4*/ 	.byte	0x04, 0x11
        /*00b6*/ 	.short	(.L_31 - .L_30)
	.align		4
.L_30:
        /*00b8*/ 	.word	index@(_Z9axpy_simdILi6EEvlfPffPj)
        /*00bc*/ 	.word	0x00000000


	//----- nvinfo : EIATTR_REGCOUNT
	.align		4
.L_31:
        /*00c0*/ 	.byte	0x04, 0x2f
        /*00c2*/ 	.short	(.L_33 - .L_32)
	.align		4
.L_32:
        /*00c4*/ 	.word	index@(_Z9axpy_simdILi7EEvlfPffPj)
        /*00c8*/ 	.word	0x00000018


	//----- nvinfo : EIATTR_FRAME_SIZE
	.align		4
.L_33:
        /*00cc*/ 	.byte	0x04, 0x11
        /*00ce*/ 	.short	(.L_35 - .L_34)
	.align		4
.L_34:
        /*00d0*/ 	.word	index@(_Z9axpy_simdILi7EEvlfPffPj)
        /*00d4*/ 	.word	0x00000000


	//----- nvinfo : EIATTR_REGCOUNT
	.align		4
.L_35:
        /*00d8*/ 	.byte	0x04, 0x2f
        /*00da*/ 	.short	(.L_37 - .L_36)
	.align		4
.L_36:
        /*00dc*/ 	.word	index@(_Z9axpy_simdILi8EEvlfPffPj)
        /*00e0*/ 	.word	0x0000001a


	//----- nvinfo : EIATTR_FRAME_SIZE
	.align		4
.L_37:
        /*00e4*/ 	.byte	0x04, 0x11
        /*00e6*/ 	.short	(.L_39 - .L_38)
	.align		4
.L_38:
        /*00e8*/ 	.word	index@(_Z9axpy_simdILi8EEvlfPffPj)
        /*00ec*/ 	.word	0x00000000


	//----- nvinfo : EIATTR_MIN_STACK_SIZE
	.align		4
.L_39:
        /*00f0*/ 	.byte	0x04, 0x12
        /*00f2*/ 	.short	(.L_41 - .L_40)
	.align		4
.L_40:
        /*00f4*/ 	.word	index@(_Z9axpy_simdILi8EEvlfPffPj)
        /*00f8*/ 	.word	0x00000000


	//----- nvinfo : EIATTR_MIN_STACK_SIZE
	.align		4
.L_41:
        /*00fc*/ 	.byte	0x04, 0x12
        /*00fe*/ 	.short	(.L_43 - .L_42)
	.align		4
.L_42:
        /*0100*/ 	.word	index@(_Z9axpy_simdILi7EEvlfPffPj)
        /*0104*/ 	.word	0x00000000


	//----- nvinfo : EIATTR_MIN_STACK_SIZE
	.align		4
.L_43:
        /*0108*/ 	.byte	0x04, 0x12
        /*010a*/ 	.short	(.L_45 - .L_44)
	.align		4
.L_44:
        /*010c*/ 	.word	index@(_Z9axpy_simdILi6EEvlfPffPj)
        /*0110*/ 	.word	0x00000000


	//----- nvinfo : EIATTR_MIN_STACK_SIZE
	.align		4
.L_45:
        /*0114*/ 	.byte	0x04, 0x12
        /*0116*/ 	.short	(.L_47 - .L_46)
	.align		4
.L_46:
        /*0118*/ 	.word	index@(_Z9axpy_simdILi5EEvlfPffPj)
        /*011c*/ 	.word	0x00000000


	//----- nvinfo : EIATTR_MIN_STACK_SIZE
	.align		4
.L_47:
        /*0120*/ 	.byte	0x04, 0x12
        /*0122*/ 	.short	(.L_49 - .L_48)
	.align		4
.L_48:
        /*0124*/ 	.word	index@(_Z9axpy_simdILi4EEvlfPffPj)
        /*0128*/ 	.word	0x00000000


	//----- nvinfo : EIATTR_MIN_STACK_SIZE
	.align		4
.L_49:
        /*012c*/ 	.byte	0x04, 0x12
        /*012e*/ 	.short	(.L_51 - .L_50)
	.align		4
.L_50:
        /*0130*/ 	.word	index@(_Z9axpy_simdILi3EEvlfPffPj)
        /*0134*/ 	.word	0x00000000


	//----- nvinfo : EIATTR_MIN_STACK_SIZE
	.align		4
.L_51:
        /*0138*/ 	.byte	0x04, 0x12
        /*013a*/ 	.short	(.L_53 - .L_52)
	.align		4
.L_52:
        /*013c*/ 	.word	index@(_Z9axpy_simdILi2EEvlfPffPj)
        /*0140*/ 	.word	0x00000000


	//----- nvinfo : EIATTR_MIN_STACK_SIZE
	.align		4
.L_53:
        /*0144*/ 	.byte	0x04, 0x12
        /*0146*/ 	.short	(.L_55 - .L_54)
	.align		4
.L_54:
        /*0148*/ 	.word	index@(_Z9axpy_simdILi1EEvlfPffPj)
        /*014c*/ 	.word	0x00000000


	//----- nvinfo : EIATTR_MIN_STACK_SIZE
	.align		4
.L_55:
        /*0150*/ 	.byte	0x04, 0x12
        /*0152*/ 	.short	(.L_57 - .L_56)
	.align		4
.L_56:
        /*0154*/ 	.word	index@(_Z12axpy_unroll8lfPffPj)
        /*0158*/ 	.word	0x00000000


	//----- nvinfo : EIATTR_MIN_STACK_SIZE
	.align		4
.L_57:
        /*015c*/ 	.byte	0x04, 0x12
        /*015e*/ 	.short	(.L_59 - .L_58)
	.align		4
.L_58:
        /*0160*/ 	.word	index@(_Z4axpylfPffPj)
        /*0164*/ 	.word	0x00000000
.L_59:


//--------------------- .nv.compat                --------------------------
	.section	.nv.compat,"",@"SHT_CUDA_COMPAT_INFO"
	.align	4
        /*0000*/ 	.byte	0x02, 0x09, 0x00, 0x00, 0x02, 0x02, 0x01, 0x00, 0x02, 0x05, 0x05, 0x00, 0x03, 0x07, 0x01, 0x01
        /*0010*/ 	.byte	0x02, 0x03, 0x00, 0x00, 0x02, 0x06, 0x01, 0x00, 0x04, 0x0b, 0x08, 0x00, 0x09, 0x00, 0x00, 0x00
        /*0020*/ 	.byte	0x00, 0x00, 0x00, 0x00


//--------------------- .nv.info._Z9axpy_simdILi8EEvlfPffPj --------------------------
	.section	.nv.info._Z9axpy_simdILi8EEvlfPffPj,"",@"SHT_CUDA_INFO"
	.sectionflags	@""
	.align	4


	//----- nvinfo : EIATTR_CUDA_API_VERSION
	.align		4
        /*0000*/ 	.byte	0x04, 0x37
        /*0002*/ 	.short	(.L_61 - .L_60)
.L_60:
        /*0004*/ 	.word	0x00000082


	//----- nvinfo : EIATTR_KPARAM_INFO
	.align		4
.L_61:
        /*0008*/ 	.byte	0x04, 0x17
        /*000a*/ 	.short	(.L_63 - .L_62)
.L_62:
        /*000c*/ 	.word	0x00000000
        /*0010*/ 	.short	0x0004
        /*0012*/ 	.short	0x0020
        /*0014*/ 	.byte	0x00, 0xf5, 0x21, 0x00


	//----- nvinfo : EIATTR_KPARAM_INFO
	.align		4
.L_63:
        /*0018*/ 	.byte	0x04, 0x17
        /*001a*/ 	.short	(.L_65 - .L_64)
.L_64:
        /*001c*/ 	.word	0x00000000
        /*0020*/ 	.short	0x0003
        /*0022*/ 	.short	0x0018
        /*0024*/ 	.byte	0x00, 0xf0, 0x11, 0x00


	//----- nvinfo : EIATTR_KPARAM_INFO
	.align		4
.L_65:
        /*0028*/ 	.byte	0x04, 0x17
        /*002a*/ 	.short	(.L_67 - .L_66)
.L_66:
        /*002c*/ 	.word	0x00000000
        /*0030*/ 	.short	0x0002
        /*0032*/ 	.short	0x0010
        /*0034*/ 	.byte	0x00, 0xf5, 0x21, 0x00


	//----- nvinfo : EIATTR_KPARAM_INFO
	.align		4
.L_67:
        /*0038*/ 	.byte	0x04, 0x17
        /*003a*/ 	.short	(.L_69 - .L_68)
.L_68:
        /*003c*/ 	.word	0x00000000
        /*0040*/ 	.short	0x0001
        /*0042*/ 	.short	0x0008
        /*0044*/ 	.byte	0x00, 0xf0, 0x11, 0x00


	//----- nvinfo : EIATTR_KPARAM_INFO
	.align		4
.L_69:
        /*0048*/ 	.byte	0x04, 0x17
        /*004a*/ 	.short	(.L_71 - .L_70)
.L_70:
        /*004c*/ 	.word	0x00000000
        /*0050*/ 	.short	0x0000
        /*0052*/ 	.short	0x0000
        /*0054*/ 	.byte	0x00, 0xf0, 0x21, 0x00


	//----- nvinfo : EIATTR_SPARSE_MMA_MASK
	.align		4
.L_71:
        /*0058*/ 	.byte	0x03, 0x50
        /*005a*/ 	.short	0x0000


	//----- nvinfo : EIATTR_MAXREG_COUNT
	.align		4
        /*005c*/ 	.byte	0x03, 0x1b
        /*005e*/ 	.short	0x00ff


	//----- nvinfo : EIATTR_MERCURY_ISA_VERSION
	.align		4
        /*0060*/ 	.byte	0x03, 0x5f
        /*0062*/ 	.short	0x0101


	//----- nvinfo : EIATTR_VRC_CTA_INIT_COUNT
	.align		4
        /*0064*/ 	.byte	0x02, 0x4a
	.zero		1
	.zero		1


	//----- nvinfo : EIATTR_EXIT_INSTR_OFFSETS
	.align		4
        /*0068*/ 	.byte	0x04, 0x1c
        /*006a*/ 	.short	(.L_73 - .L_72)


	//   ....[0]....
.L_72:
        /*006c*/ 	.word	0x00000670


	//----- nvinfo : EIATTR_CBANK_PARAM_SIZE
	.align		4
.L_73:
        /*0070*/ 	.byte	0x03, 0x19
        /*0072*/ 	.short	0x0028


	//----- nvinfo : EIATTR_PARAM_CBANK
	.align		4
        /*0074*/ 	.byte	0x04, 0x0a
        /*0076*/ 	.short	(.L_75 - .L_74)
	.align		4
.L_74:
        /*0078*/ 	.word	index@(.nv.constant0._Z9axpy_simdILi8EEvlfPffPj)
        /*007c*/ 	.short	0x0380
        /*007e*/ 	.short	0x0028


	//----- nvinfo : EIATTR_SW_WAR
	.align		4
.L_75:
        /*0080*/ 	.byte	0x04, 0x36
        /*0082*/ 	.short	(.L_77 - .L_76)
.L_76:
        /*0084*/ 	.word	0x00000008
.L_77:


//--------------------- .nv.info._Z9axpy_simdILi7EEvlfPffPj --------------------------
	.section	.nv.info._Z9axpy_simdILi7EEvlfPffPj,"",@"SHT_CUDA_INFO"
	.sectionflags	@""
	.align	4


	//----- nvinfo : EIATTR_CUDA_API_VERSION
	.align		4
        /*0000*/ 	.byte	0x04, 0x37
        /*0002*/ 	.short	(.L_79 - .L_78)
.L_78:
        /*0004*/ 	.word	0x00000082


	//----- nvinfo : EIATTR_KPARAM_INFO
	.align		4
.L_79:
        /*0008*/ 	.byte	0x04, 0x17
        /*000a*/ 	.short	(.L_81 - .L_80)
.L_80:
        /*000c*/ 	.word	0x00000000
        /*0010*/ 	.short	0x0004
        /*0012*/ 	.short	0x0020
        /*0014*/ 	.byte	0x00, 0xf5, 0x21, 0x00


	//----- nvinfo : EIATTR_KPARAM_INFO
	.align		4
.L_81:
        /*0018*/ 	.byte	0x04, 0x17
        /*001a*/ 	.short	(.L_83 - .L_82)
.L_82:
        /*001c*/ 	.word	0x00000000
        /*0020*/ 	.short	0x0003
        /*0022*/ 	.short	0x0018
        /*0024*/ 	.byte	0x00, 0xf0, 0x11, 0x00


	//----- nvinfo : EIATTR_KPARAM_INFO
	.align		4
.L_83:
        /*0028*/ 	.byte	0x04, 0x17
        /*002a*/ 	.short	(.L_85 - .L_84)
.L_84:
        /*002c*/ 	.word	0x00000000
        /*0030*/ 	.short	0x0002
        /*0032*/ 	.short	0x0010
        /*0034*/ 	.byte	0x00, 0xf5, 0x21, 0x00


	//----- nvinfo : EIATTR_KPARAM_INFO
	.align		4
.L_85:
        /*0038*/ 	.byte	0x04, 0x17
        /*003a*/ 	.short	(.L_87 - .L_86)
.L_86:
        /*003c*/ 	.word	0x00000000
        /*0040*/ 	.short	0x0001
        /*0042*/ 	.short	0x0008
        /*0044*/ 	.byte	0x00, 0xf0, 0x11, 0x00


	//----- nvinfo : EIATTR_KPARAM_INFO
	.align		4
.L_87:
        /*0048*/ 	.byte	0x04, 0x17
        /*004a*/ 	.short	(.L_89 - .L_88)
.L_88:
        /*004c*/ 	.word	0x00000000
        /*0050*/ 	.short	0x0000
        /*0052*/ 	.short	0x0000
        /*0054*/ 	.byte	0x00, 0xf0, 0x21, 0x00


	//----- nvinfo : EIATTR_SPARSE_MMA_MASK
	.align		4
.L_89:
        /*0058*/ 	.byte	0x03, 0x50
        /*005a*/ 	.short	0x0000


	//----- nvinfo : EIATTR_MAXREG_COUNT
	.align		4
        /*005c*/ 	.byte	0x03, 0x1b
        /*005e*/ 	.short	0x00ff


	//----- nvinfo : EIATTR_MERCURY_ISA_VERSION
	.align		4
        /*0060*/ 	.byte	0x03, 0x5f
        /*0062*/ 	.short	0x0101


	//----- nvinfo : EIATTR_VRC_CTA_INIT_COUNT
	.align		4
        /*0064*/ 	.byte	0x02, 0x4a
	.zero		1
	.zero		1


	//----- nvinfo : EIATTR_EXIT_INSTR_OFFSETS
	.align		4
        /*0068*/ 	.byte	0x04, 0x1c
        /*006a*/ 	.short	(.L_91 - .L_90)


	//   ....[0]....
.L_90:
        /*006c*/ 	.word	0x000005f0


	//----- nvinfo : EIATTR_CBANK_PARAM_SIZE
	.align		4
.L_91:
        /*0070*/ 	.byte	0x03, 0x19
        /*0072*/ 	.short	0x0028


	//----- nvinfo : EIATTR_PARAM_CBANK
	.align		4
        /*0074*/ 	.byte	0x04, 0x0a
        /*0076*/ 	.short	(.L_93 - .L_92)
	.align		4
.L_92:
        /*0078*/ 	.word	index@(.nv.constant0._Z9axpy_simdILi7EEvlfPffPj)
        /*007c*/ 	.short	0x0380
        /*007e*/ 	.short	0x0028


	//----- nvinfo : EIATTR_SW_WAR
	.align		4
.L_93:
        /*0080*/ 	.byte	0x04, 0x36
        /*0082*/ 	.short	(.L_95 - .L_94)
.L_94:
        /*0084*/ 	.word	0x00000008
.L_95:


//--------------------- .nv.info._Z9axpy_simdILi6EEvlfPffPj --------------------------
	.section	.nv.info._Z9axpy_simdILi6EEvlfPffPj,"",@"SHT_CUDA_INFO"
	.sectionflags	@""
	.align	4


	//----- nvinfo : EIATTR_CUDA_API_VERSION
	.align		4
        /*0000*/ 	.byte	0x04, 0x37
        /*0002*/ 	.short	(.L_97 - .L_96)
.L_96:
        /*0004*/ 	.word	0x00000082


	//----- nvinfo : EIATTR_KPARAM_INFO
	.align		4
.L_97:
        /*0008*/ 	.byte	0x04, 0x17
        /*000a*/ 	.short	(.L_99 - .L_98)
.L_98:
        /*000c*/ 	.word	0x00000000
        /*0010*/ 	.short	0x0004
        /*0012*/ 	.short	0x0020
        /*0014*/ 	.byte	0x00, 0xf5, 0x21, 0x00


	//----- nvinfo : EIATTR_KPARAM_INFO
	.align		4
.L_99:
        /*0018*/ 	.byte	0x04, 0x17
        /*001a*/ 	.short	(.L_101 - .L_100)
.L_100:
        /*001c*/ 	.word	0x00000000
        /*0020*/ 	.short	0x0003
        /*0022*/ 	.short	0x0018
        /*0024*/ 	.byte	0x00, 0xf0, 0x11, 0x00


	//----- nvinfo : EIATTR_KPARAM_INFO
	.align		4
.L_101:
        /*0028*/ 	.byte	0x04, 0x17
        /*002a*/ 	.short	(.L_103 - .L_102)
.L_102:
        /*002c*/ 	.word	0x00000000
        /*0030*/ 	.short	0x0002
        /*0032*/ 	.short	0x0010
        /*0034*/ 	.byte	0x00, 0xf5, 0x21, 0x00


	//----- nvinfo : EIATTR_KPARAM_INFO
	.align		4
.L_103:
        /*0038*/ 	.byte	0x04, 0x17
        /*003a*/ 	.short	(.L_105 - .L_104)
.L_104:
        /*003c*/ 	.word	0x00000000
        /*0040*/ 	.short	0x0001
        /*0042*/ 	.short	0x0008
        /*0044*/ 	.byte	0x00, 0xf0, 0x11, 0x00


	//----- nvinfo : EIATTR_KPARAM_INFO
	.align		4
.L_105:
        /*0048*/ 	.byte	0x04, 0x17
        /*004a*/ 	.short	(.L_107 - .L_106)
.L_106:
        /*004c*/ 	.word	0x00000000
        /*0050*/ 	.short	0x0000
        /*0052*/ 	.short	0x0000
        /*0054*/ 	.byte	0x00, 0xf0, 0x21, 0x00


	//----- nvinfo : EIATTR_SPARSE_MMA_MASK
	.align		4
.L_107:
        /*0058*/ 	.byte	0x03, 0x50
        /*005a*/ 	.short	0x0000


	//----- nvinfo : EIATTR_MAXREG_COUNT
	.align		4
        /*005c*/ 	.byte	0x03, 0x1b
        /*005e*/ 	.short	0x00ff


	//----- nvinfo : EIATTR_MERCURY_ISA_VERSION
	.align		4
        /*0060*/ 	.byte	0x03, 0x5f
        /*0062*/ 	.short	0x0101


	//----- nvinfo : EIATTR_VRC_CTA_INIT_COUNT
	.align		4
        /*0064*/ 	.byte	0x02, 0x4a
	.zero		1
	.zero		1


	//----- nvinfo : EIATTR_EXIT_INSTR_OFFSETS
	.align		4
        /*0068*/ 	.byte	0x04, 0x1c
        /*006a*/ 	.short	(.L_109 - .L_108)


	//   ....[0]....
.L_108:
        /*006c*/ 	.word	0x00000580


	//----- nvinfo : EIATTR_CBANK_PARAM_SIZE
	.align		4
.L_109:
        /*0070*/ 	.byte	0x03, 0x19
        /*0072*/ 	.short	0x0028


	//----- nvinfo : EIATTR_PARAM_CBANK
	.align		4
        /*0074*/ 	.byte	0x04, 0x0a
        /*0076*/ 	.short	(.L_111 - .L_110)
	.align		4
.L_110:
        /*0078*/ 	.word	index@(.nv.constant0._Z9axpy_simdILi6EEvlfPffPj)
        /*007c*/ 	.short	0x0380
        /*007e*/ 	.short	0x0028


	//----- nvinfo : EIATTR_SW_WAR
	.align		4
.L_111:
        /*0080*/ 	.byte	0x04, 0x36
        /*0082*/ 	.short	(.L_113 - .L_112)
.L_112:
        /*0084*/ 	.word	0x00000008
.L_113:


//--------------------- .nv.info._Z9axpy_simdILi5EEvlfPffPj --------------------------
	.section	.nv.info._Z9axpy_simdILi5EEvlfPffPj,"",@"SHT_CUDA_INFO"
	.sectionflags	@""
	.align	4


	//----- nvinfo : EIATTR_CUDA_API_VERSION
	.align		4
        /*0000*/ 	.byte	0x04, 0x37
        /*0002*/ 	.short	(.L_115 - .L_114)
.L_114:
        /*0004*/ 	.word	0x00000082


	//----- nvinfo : EIATTR_KPARAM_INFO
	.align		4
.L_115:
        /*0008*/ 	.byte	0x04, 0x17
        /*000a*/ 	.short	(.L_117 - .L_116)
.L_116:
        /*000c*/ 	.word	0x00000000
        /*0010*/ 	.short	0x0004
        /*0012*/ 	.short	0x0020
        /*0014*/ 	.byte	0x00, 0xf5, 0x21, 0x00


	//----- nvinfo : EIATTR_KPARAM_INFO
	.align		4
.L_117:
        /*0018*/ 	.byte	0x04, 0x17
        /*001a*/ 	.short	(.L_119 - .L_118)
.L_118:
        /*001c*/ 	.word	0x00000000
        /*0020*/ 	.short	0x0003
        /*0022*/ 	.short	0x0018
        /*0024*/ 	.byte	0x00, 0xf0, 0x11, 0x00


	//----- nvinfo : EIATTR_KPARAM_INFO
	.align		4
.L_119:
        /*0028*/ 	.byte	0x04, 0x17
        /*002a*/ 	.short	(.L_121 - .L_120)
.L_120:
        /*002c*/ 	.word	0x00000000
        /*0030*/ 	.short	0x0002
        /*0032*/ 	.short	0x0010
        /*0034*/ 	.byte	0x00, 0xf5, 0x21, 0x00


	//----- nvinfo : EIATTR_KPARAM_INFO
	.align		4
.L_121:
        /*0038*/ 	.byte	0x04, 0x17
        /*003a*/ 	.short	(.L_123 - .L_122)
.L_122:
        /*003c*/ 	.word	0x00000000
        /*0040*/ 	.short	0x0001
        /*0042*/ 	.short	0x0008
        /*0044*/ 	.byte	0x00, 0xf0, 0x11, 0x00


	//----- nvinfo : EIATTR_KPARAM_INFO
	.align		4
.L_123:
        /*0048*/ 	.byte	0x04, 0x17
        /*004a*/ 	.short	(.L_125 - .L_124)
.L_124:
        /*004c*/ 	.word	0x00000000
        /*0050*/ 	.short	0x0000
        /*0052*/ 	.short	0x0000
        /*0054*/ 	.byte	0x00, 0xf0, 0x21, 0x00


	//----- nvinfo : EIATTR_SPARSE_MMA_MASK
	.align		4
.L_125:
        /*0058*/ 	.byte	0x03, 0x50
        /*005a*/ 	.short	0x0000


	//----- nvinfo : EIATTR_MAXREG_COUNT
	.align		4
        /*005c*/ 	.byte	0x03, 0x1b
        /*005e*/ 	.short	0x00ff


	//----- nvinfo : EIATTR_MERCURY_ISA_VERSION
	.align		4
        /*0060*/ 	.byte	0x03, 0x5f
        /*0062*/ 	.short	0x0101


	//----- nvinfo : EIATTR_VRC_CTA_INIT_COUNT
	.align		4
        /*0064*/ 	.byte	0x02, 0x4a
	.zero		1
	.zero		1


	//----- nvinfo : EIATTR_EXIT_INSTR_OFFSETS
	.align		4
        /*0068*/ 	.byte	0x04, 0x1c
        /*006a*/ 	.short	(.L_127 - .L_126)


	//   ....[0]....
.L_126:
        /*006c*/ 	.word	0x00000500


	//----- nvinfo : EIATTR_CBANK_PARAM_SIZE
	.align		4
.L_127:
        /*0070*/ 	.byte	0x03, 0x19
        /*0072*/ 	.short	0x0028


	//----- nvinfo : EIATTR_PARAM_CBANK
	.align		4
        /*0074*/ 	.byte	0x04, 0x0a
        /*0076*/ 	.short	(.L_129 - .L_128)
	.align		4
.L_128:
        /*0078*/ 	.word	index@(.nv.constant0._Z9axpy_simdILi5EEvlfPffPj)
        /*007c*/ 	.short	0x0380
        /*007e*/ 	.short	0x0028


	//----- nvinfo : EIATTR_SW_WAR
	.align		4
.L_129:
        /*0080*/ 	.byte	0x04, 0x36
        /*0082*/ 	.short	(.L_131 - .L_130)
.L_130:
        /*0084*/ 	.word	0x00000008
.L_131:


//--------------------- .nv.info._Z9axpy_simdILi4EEvlfPffPj --------------------------
	.section	.nv.info._Z9axpy_simdILi4EEvlfPffPj,"",@"SHT_CUDA_INFO"
	.sectionflags	@""
	.align	4


	//----- nvinfo : EIATTR_CUDA_API_VERSION
	.align		4
        /*0000*/ 	.byte	0x04, 0x37
        /*0002*/ 	.short	(.L_133 - .L_132)
.L_132:
        /*0004*/ 	.word	0x00000082


	//----- nvinfo : EIATTR_KPARAM_INFO
	.align		4
.L_133:
        /*0008*/ 	.byte	0x04, 0x17
        /*000a*/ 	.short	(.L_135 - .L_134)
.L_134:
        /*000c*/ 	.word	0x00000000
        /*0010*/ 	.short	0x0004
        /*0012*/ 	.short	0x0020
        /*0014*/ 	.byte	0x00, 0xf5, 0x21, 0x00


	//----- nvinfo : EIATTR_KPARAM_INFO
	.align		4
.L_135:
        /*0018*/ 	.byte	0x04, 0x17
        /*001a*/ 	.short	(.L_137 - .L_136)
.L_136:
        /*001c*/ 	.word	0x00000000
        /*0020*/ 	.short	0x0003
        /*0022*/ 	.short	0x0018
        /*0024*/ 	.byte	0x00, 0xf0, 0x11, 0x00


	//----- nvinfo : EIATTR_KPARAM_INFO
	.align		4
.L_137:
        /*0028*/ 	.byte	0x04, 0x17
        /*002a*/ 	.short	(.L_139 - .L_138)
.L_138:
        /*002c*/ 	.word	0x00000000
        /*0030*/ 	.short	0x0002
        /*0032*/ 	.short	0x0010
        /*0034*/ 	.byte	0x00, 0xf5, 0x21, 0x00


	//----- nvinfo : EIATTR_KPARAM_INFO
	.align		4
.L_139:
        /*0038*/ 	.byte	0x04, 0x17
        /*003a*/ 	.short	(.L_141 - .L_140)
.L_140:
        /*003c*/ 	.word	0x00000000
        /*0040*/ 	.short	0x0001
        /*0042*/ 	.short	0x0008
        /*0044*/ 	.byte	0x00, 0xf0, 0x11, 0x00


	//----- nvinfo : EIATTR_KPARAM_INFO
	.align		4
.L_141:
        /*0048*/ 	.byte	0x04, 0x17
        /*004a*/ 	.short	(.L_143 - .L_142)
.L_142:
        /*004c*/ 	.word	0x00000000
        /*0050*/ 	.short	0x0000
        /*0052*/ 	.short	0x0000
        /*0054*/ 	.byte	0x00, 0xf0, 0x21, 0x00


	//----- nvinfo : EIATTR_SPARSE_MMA_MASK
	.align		4
.L_143:
        /*0058*/ 	.byte	0x03, 0x50
        /*005a*/ 	.short	0x0000


	//----- nvinfo : EIATTR_MAXREG_COUNT
	.align		4
        /*005c*/ 	.byte	0x03, 0x1b
        /*005e*/ 	.short	0x00ff


	//----- nvinfo : EIATTR_MERCURY_ISA_VERSION
	.align		4
        /*0060*/ 	.byte	0x03, 0x5f
        /*0062*/ 	.short	0x0101


	//----- nvinfo : EIATTR_VRC_CTA_INIT_COUNT
	.align		4
        /*0064*/ 	.byte	0x02, 0x4a
	.zero		1
	.zero		1


	//----- nvinfo : EIATTR_EXIT_INSTR_OFFSETS
	.align		4
        /*0068*/ 	.byte	0x04, 0x1c
        /*006a*/ 	.short	(.L_145 - .L_144)


	//   ....[0]....
.L_144:
        /*006c*/ 	.word	0x00000c20


	//----- nvinfo : EIATTR_CBANK_PARAM_SIZE
	.align		4
.L_145:
        /*0070*/ 	.byte	0x03, 0x19
        /*0072*/ 	.short	0x0028


	//----- nvinfo : EIATTR_PARAM_CBANK
	.align		4
        /*0074*/ 	.byte	0x04, 0x0a
        /*0076*/ 	.short	(.L_147 - .L_146)
	.align		4
.L_146:
        /*0078*/ 	.word	index@(.nv.constant0._Z9axpy_simdILi4EEvlfPffPj)
        /*007c*/ 	.short	0x0380
        /*007e*/ 	.short	0x0028


	//----- nvinfo : EIATTR_SW_WAR
	.align		4
.L_147:
        /*0080*/ 	.byte	0x04, 0x36
        /*0082*/ 	.short	(.L_149 - .L_148)
.L_148:
        /*0084*/ 	.word	0x00000008
.L_149:


//--------------------- .nv.info._Z9axpy_simdILi3EEvlfPffPj --------------------------
	.section	.nv.info._Z9axpy_simdILi3EEvlfPffPj,"",@"SHT_CUDA_INFO"
	.sectionflags	@""
	.align	4


	//----- nvinfo : EIATTR_CUDA_API_VERSION
	.align		4
        /*0000*/ 	.byte	0x04, 0x37
        /*0002*/ 	.short	(.L_151 - .L_150)
.L_150:
        /*0004*/ 	.word	0x00000082


	//----- nvinfo : EIATTR_KPARAM_INFO
	.align		4
.L_151:
        /*0008*/ 	.byte	0x04, 0x17
        /*000a*/ 	.short	(.L_153 - .L_152)
.L_152:
        /*000c*/ 	.word	0x00000000
        /*0010*/ 	.short	0x0004
        /*0012*/ 	.short	0x0020
        /*0014*/ 	.byte	0x00, 0xf5, 0x21, 0x00


	//----- nvinfo : EIATTR_KPARAM_INFO
	.align		4
.L_153:
        /*0018*/ 	.byte	0x04, 0x17
        /*001a*/ 	.short	(.L_155 - .L_154)
.L_154:
        /*001c*/ 	.word	0x00000000
        /*0020*/ 	.short	0x0003
        /*0022*/ 	.short	0x0018
        /*0024*/ 	.byte	0x00, 0xf0, 0x11, 0x00


	//----- nvinfo : EIATTR_KPARAM_INFO
	.align		4
.L_155:
        /*0028*/ 	.byte	0x04, 0x17
        /*002a*/ 	.short	(.L_157 - .L_156)
.L_156:
        /*002c*/ 	.word	0x00000000
        /*0030*/ 	.short	0x0002
        /*0032*/ 	.short	0x0010
        /*0034*/ 	.byte	0x00, 0xf5, 0x21, 0x00


	//----- nvinfo : EIATTR_KPARAM_INFO
	.align		4
.L_157:
        /*0038*/ 	.byte	0x04, 0x17
        /*003a*/ 	.short	(.L_159 - .L_158)
.L_158:
        /*003c*/ 	.word	0x00000000
        /*0040*/ 	.short	0x0001
        /*0042*/ 	.short	0x0008
        /*0044*/ 	.byte	0x00, 0xf0, 0x11, 0x00


	//----- nvinfo : EIATTR_KPARAM_INFO
	.align		4
.L_159:
        /*0048*/ 	.byte	0x04, 0x17
        /*004a*/ 	.short	(.L_161 - .L_160)
.L_160:
        /*004c*/ 	.word	0x00000000
        /*0050*/ 	.short	0x0000
        /*0052*/ 	.short	0x0000
        /*0054*/ 	.byte	0x00, 0xf0, 0x21, 0x00


	//----- nvinfo : EIATTR_SPARSE_MMA_MASK
	.align		4
.L_161:
        /*0058*/ 	.byte	0x03, 0x50
        /*005a*/ 	.short	0x0000


	//----- nvinfo : EIATTR_MAXREG_COUNT
	.align		4
        /*005c*/ 	.byte	0x03, 0x1b
        /*005e*/ 	.short	0x00ff


	//----- nvinfo : EIATTR_MERCURY_ISA_VERSION
	.align		4
        /*0060*/ 	.byte	0x03, 0x5f
        /*0062*/ 	.short	0x0101


	//----- nvinfo : EIATTR_VRC_CTA_INIT_COUNT
	.align		4
        /*0064*/ 	.byte	0x02, 0x4a
	.zero		1
	.zero		1


	//----- nvinfo : EIATTR_EXIT_INSTR_OFFSETS
	.align		4
        /*0068*/ 	.byte	0x04, 0x1c
        /*006a*/ 	.short	(.L_163 - .L_162)


	//   ....[0]....
.L_162:
        /*006c*/ 	.word	0x00000a30


	//----- nvinfo : EIATTR_CBANK_PARAM_SIZE
	.align		4
.L_163:
        /*0070*/ 	.byte	0x03, 0x19
        /*0072*/ 	.short	0x0028


	//----- nvinfo : EIATTR_PARAM_CBANK
	.align		4
        /*0074*/ 	.byte	0x04, 0x0a
        /*0076*/ 	.short	(.L_165 - .L_164)
	.align		4
.L_164:
        /*0078*/ 	.word	index@(.nv.constant0._Z9axpy_simdILi3EEvlfPffPj)
        /*007c*/ 	.short	0x0380
        /*007e*/ 	.short	0x0028


	//----- nvinfo : EIATTR_SW_WAR
	.align		4
.L_165:
        /*0080*/ 	.byte	0x04, 0x36
        /*0082*/ 	.short	(.L_167 - .L_166)
.L_166:
        /*0084*/ 	.word	0x00000008
.L_167:


//--------------------- .nv.info._Z9axpy_simdILi2EEvlfPffPj --------------------------
	.section	.nv.info._Z9axpy_simdILi2EEvlfPffPj,"",@"SHT_CUDA_INFO"
	.sectionflags	@""
	.align	4


	//----- nvinfo : EIATTR_CUDA_API_VERSION
	.align		4
        /*0000*/ 	.byte	0x04, 0x37
        /*0002*/ 	.short	(.L_169 - .L_168)
.L_168:
        /*0004*/ 	.word	0x00000082


	//----- nvinfo : EIATTR_KPARAM_INFO
	.align		4
.L_169:
        /*0008*/ 	.byte	0x04, 0x17
        /*000a*/ 	.short	(.L_171 - .L_170)
.L_170:
        /*000c*/ 	.word	0x00000000
        /*0010*/ 	.short	0x0004
        /*0012*/ 	.short	0x0020
        /*0014*/ 	.byte	0x00, 0xf5, 0x21, 0x00


	//----- nvinfo : EIATTR_KPARAM_INFO
	.align		4
.L_171:
        /*0018*/ 	.byte	0x04, 0x17
        /*001a*/ 	.short	(.L_173 - .L_172)
.L_172:
        /*001c*/ 	.word	0x00000000
        /*0020*/ 	.short	0x0003
        /*0022*/ 	.short	0x0018
        /*0024*/ 	.byte	0x00, 0xf0, 0x11, 0x00


	//----- nvinfo : EIATTR_KPARAM_INFO
	.align		4
.L_173:
        /*0028*/ 	.byte	0x04, 0x17
        /*002a*/ 	.short	(.L_175 - .L_174)
.L_174:
        /*002c*/ 	.word	0x00000000
        /*0030*/ 	.short	0x0002
        /*0032*/ 	.short	0x0010
        /*0034*/ 	.byte	0x00, 0xf5, 0x21, 0x00


	//----- nvinfo : EIATTR_KPARAM_INFO
	.align		4
.L_175:
        /*0038*/ 	.byte	0x04, 0x17
        /*003a*/ 	.short	(.L_177 - .L_176)
.L_176:
        /*003c*/ 	.word	0x00000000
        /*0040*/ 	.short	0x0001
        /*0042*/ 	.short	0x0008
        /*0044*/ 	.byte	0x00, 0xf0, 0x11, 0x00


	//----- nvinfo : EIATTR_KPARAM_INFO
	.align		4
.L_177:
        /*0048*/ 	.byte	0x04, 0x17
        /*004a*/ 	.short	(.L_179 - .L_178)
.L_178:
        /*004c*/ 	.word	0x00000000
        /*0050*/ 	.short	0x0000
        /*0052*/ 	.short	0x0000
        /*0054*/ 	.byte	0x00, 0xf0, 0x21, 0x00


	//----- nvinfo : EIATTR_SPARSE_MMA_MASK
	.align		4
.L_179:
        /*0058*/ 	.byte	0x03, 0x50
        /*005a*/ 	.short	0x0000


	//----- nvinfo : EIATTR_MAXREG_COUNT
	.align		4
        /*005c*/ 	.byte	0x03, 0x1b
        /*005e*/ 	.short	0x00ff


	//----- nvinfo : EIATTR_MERCURY_ISA_VERSION
	.align		4
        /*0060*/ 	.byte	0x03, 0x5f
        /*0062*/ 	.short	0x0101


	//----- nvinfo : EIATTR_VRC_CTA_INIT_COUNT
	.align		4
        /*0064*/ 	.byte	0x02, 0x4a
	.zero		1
	.zero		1


	//----- nvinfo : EIATTR_EXIT_INSTR_OFFSETS
	.align		4
        /*0068*/ 	.byte	0x04, 0x1c
        /*006a*/ 	.short	(.L_181 - .L_180)


	//   ....[0]....
.L_180:
        /*006c*/ 	.word	0x00000830


	//----- nvinfo : EIATTR_CBANK_PARAM_SIZE
	.align		4
.L_181:
        /*0070*/ 	.byte	0x03, 0x19
        /*0072*/ 	.short	0x0028


	//----- nvinfo : EIATTR_PARAM_CBANK
	.align		4
        /*0074*/ 	.byte	0x04, 0x0a
        /*0076*/ 	.short	(.L_183 - .L_182)
	.align		4
.L_182:
        /*0078*/ 	.word	index@(.nv.constant0._Z9axpy_simdILi2EEvlfPffPj)
        /*007c*/ 	.short	0x0380
        /*007e*/ 	.short	0x0028


	//----- nvinfo : EIATTR_SW_WAR
	.align		4
.L_183:
        /*0080*/ 	.byte	0x04, 0x36
        /*0082*/ 	.short	(.L_185 - .L_184)
.L_184:
        /*0084*/ 	.word	0x00000008
.L_185:


//--------------------- .nv.info._Z9axpy_simdILi1EEvlfPffPj --------------------------
	.section	.nv.info._Z9axpy_simdILi1EEvlfPffPj,"",@"SHT_CUDA_INFO"
	.sectionflags	@""
	.align	4


	//----- nvinfo : EIATTR_CUDA_API_VERSION
	.align		4
        /*0000*/ 	.byte	0x04, 0x37
        /*0002*/ 	.short	(.L_187 - .L_186)
.L_186:
        /*0004*/ 	.word	0x00000082


	//----- nvinfo : EIATTR_KPARAM_INFO
	.align		4
.L_187:
        /*0008*/ 	.byte	0x04, 0x17
        /*000a*/ 	.short	(.L_189 - .L_188)
.L_188:
        /*000c*/ 	.word	0x00000000
        /*0010*/ 	.short	0x0004
        /*0012*/ 	.short	0x0020
        /*0014*/ 	.byte	0x00, 0xf5, 0x21, 0x00


	//----- nvinfo : EIATTR_KPARAM_INFO
	.align		4
.L_189:
        /*0018*/ 	.byte	0x04, 0x17
        /*001a*/ 	.short	(.L_191 - .L_190)
.L_190:
        /*001c*/ 	.word	0x00000000
        /*0020*/ 	.short	0x0003
        /*0022*/ 	.short	0x0018
        /*0024*/ 	.byte	0x00, 0xf0, 0x11, 0x00


	//----- nvinfo : EIATTR_KPARAM_INFO
	.align		4
.L_191:
        /*0028*/ 	.byte	0x04, 0x17
        /*002a*/ 	.short	(.L_193 - .L_192)
.L_192:
        /*002c*/ 	.word	0x00000000
        /*0030*/ 	.short	0x0002
        /*0032*/ 	.short	0x0010
        /*0034*/ 	.byte	0x00, 0xf5, 0x21, 0x00


	//----- nvinfo : EIATTR_KPARAM_INFO
	.align		4
.L_193:
        /*0038*/ 	.byte	0x04, 0x17
        /*003a*/ 	.short	(.L_195 - .L_194)
.L_194:
        /*003c*/ 	.word	0x00000000
        /*0040*/ 	.short	0x0001
        /*0042*/ 	.short	0x0008
        /*0044*/ 	.byte	0x00, 0xf0, 0x11, 0x00


	//----- nvinfo : EIATTR_KPARAM_INFO
	.align		4
.L_195:
        /*0048*/ 	.byte	0x04, 0x17
        /*004a*/ 	.short	(.L_197 - .L_196)
.L_196:
        /*004c*/ 	.word	0x00000000
        /*0050*/ 	.short	0x0000
        /*0052*/ 	.short	0x0000
        /*0054*/ 	.byte	0x00, 0xf0, 0x21, 0x00


	//----- nvinfo : EIATTR_SPARSE_MMA_MASK
	.align		4
.L_197:
        /*0058*/ 	.byte	0x03, 0x50
        /*005a*/ 	.short	0x0000


	//----- nvinfo : EIATTR_MAXREG_COUNT
	.align		4
        /*005c*/ 	.byte	0x03, 0x1b
        /*005e*/ 	.short	0x00ff


	//----- nvinfo : EIATTR_MERCURY_ISA_VERSION
	.align		4
        /*0060*/ 	.byte	0x03, 0x5f
        /*0062*/ 	.short	0x0101


	//----- nvinfo : EIATTR_VRC_CTA_INIT_COUNT
	.align		4
        /*0064*/ 	.byte	0x02, 0x4a
	.zero		1
	.zero		1


	//----- nvinfo : EIATTR_EXIT_INSTR_OFFSETS
	.align		4
        /*0068*/ 	.byte	0x04, 0x1c
        /*006a*/ 	.short	(.L_199 - .L_198)


	//   ....[0]....
.L_198:
        /*006c*/ 	.word	0x00000630


	//----- nvinfo : EIATTR_CBANK_PARAM_SIZE
	.align		4
.L_199:
        /*0070*/ 	.byte	0x03, 0x19
        /*0072*/ 	.short	0x0028


	//----- nvinfo : EIATTR_PARAM_CBANK
	.align		4
        /*0074*/ 	.byte	0x04, 0x0a
        /*0076*/ 	.short	(.L_201 - .L_200)
	.align		4
.L_200:
        /*0078*/ 	.word	index@(.nv.constant0._Z9axpy_simdILi1EEvlfPffPj)
        /*007c*/ 	.short	0x0380
        /*007e*/ 	.short	0x0028


	//----- nvinfo : EIATTR_SW_WAR
	.align		4
.L_201:
        /*0080*/ 	.byte	0x04, 0x36
        /*0082*/ 	.short	(.L_203 - .L_202)
.L_202:
        /*0084*/ 	.word	0x00000008
.L_203:


//--------------------- .nv.info._Z12axpy_unroll8lfPffPj --------------------------
	.section	.nv.info._Z12axpy_unroll8lfPffPj,"",@"SHT_CUDA_INFO"
	.sectionflags	@""
	.align	4


	//----- nvinfo : EIATTR_CUDA_API_VERSION
	.align		4
        /*0000*/ 	.byte	0x04, 0x37
        /*0002*/ 	.short	(.L_205 - .L_204)
.L_204:
        /*0004*/ 	.word	0x00000082


	//----- nvinfo : EIATTR_KPARAM_INFO
	.align		4
.L_205:
        /*0008*/ 	.byte	0x04, 0x17
        /*000a*/ 	.short	(.L_207 - .L_206)
.L_206:
        /*000c*/ 	.word	0x00000000
        /*0010*/ 	.short	0x0004
        /*0012*/ 	.short	0x0020
        /*0014*/ 	.byte	0x00, 0xf5, 0x21, 0x00


	//----- nvinfo : EIATTR_KPARAM_INFO
	.align		4
.L_207:
        /*0018*/ 	.byte	0x04, 0x17
        /*001a*/ 	.short	(.L_209 - .L_208)
.L_208:
        /*001c*/ 	.word	0x00000000
        /*0020*/ 	.short	0x0003
        /*0022*/ 	.short	0x0018
        /*0024*/ 	.byte	0x00, 0xf0, 0x11, 0x00


	//----- nvinfo : EIATTR_KPARAM_INFO
	.align		4
.L_209:
        /*0028*/ 	.byte	0x04, 0x17
        /*002a*/ 	.short	(.L_211 - .L_210)
.L_210:
        /*002c*/ 	.word	0x00000000
        /*0030*/ 	.short	0x0002
        /*0032*/ 	.short	0x0010
        /*0034*/ 	.byte	0x00, 0xf5, 0x21, 0x00


	//----- nvinfo : EIATTR_KPARAM_INFO
	.align		4
.L_211:
        /*0038*/ 	.byte	0x04, 0x17
        /*003a*/ 	.short	(.L_213 - .L_212)
.L_212:
        /*003c*/ 	.word	0x00000000
        /*0040*/ 	.short	0x0001
        /*0042*/ 	.short	0x0008
        /*0044*/ 	.byte	0x00, 0xf0, 0x11, 0x00


	//----- nvinfo : EIATTR_KPARAM_INFO
	.align		4
.L_213:
        /*0048*/ 	.byte	0x04, 0x17
        /*004a*/ 	.short	(.L_215 - .L_214)
.L_214:
        /*004c*/ 	.word	0x00000000
        /*0050*/ 	.short	0x0000
        /*0052*/ 	.short	0x0000
        /*0054*/ 	.byte	0x00, 0xf0, 0x21, 0x00


	//----- nvinfo : EIATTR_SPARSE_MMA_MASK
	.align		4
.L_215:
        /*0058*/ 	.byte	0x03, 0x50
        /*005a*/ 	.short	0x0000


	//----- nvinfo : EIATTR_MAXREG_COUNT
	.align		4
        /*005c*/ 	.byte	0x03, 0x1b
        /*005e*/ 	.short	0x00ff


	//----- nvinfo : EIATTR_MERCURY_ISA_VERSION
	.align		4
        /*0060*/ 	.byte	0x03, 0x5f
        /*0062*/ 	.short	0x0101


	//----- nvinfo : EIATTR_VRC_CTA_INIT_COUNT
	.align		4
        /*0064*/ 	.byte	0x02, 0x4a
	.zero		1
	.zero		1


	//----- nvinfo : EIATTR_EXIT_INSTR_OFFSETS
	.align		4
        /*0068*/ 	.byte	0x04, 0x1c
        /*006a*/ 	.short	(.L_217 - .L_216)


	//   ....[0]....
.L_216:
        /*006c*/ 	.word	0x00000540


	//----- nvinfo : EIATTR_CBANK_PARAM_SIZE
	.align		4
.L_217:
        /*0070*/ 	.byte	0x03, 0x19
        /*0072*/ 	.short	0x0028


	//----- nvinfo : EIATTR_PARAM_CBANK
	.align		4
        /*0074*/ 	.byte	0x04, 0x0a
        /*0076*/ 	.short	(.L_219 - .L_218)
	.align		4
.L_218:
        /*0078*/ 	.word	index@(.nv.constant0._Z12axpy_unroll8lfPffPj)
        /*007c*/ 	.short	0x0380
        /*007e*/ 	.short	0x0028


	//----- nvinfo : EIATTR_SW_WAR
	.align		4
.L_219:
        /*0080*/ 	.byte	0x04, 0x36
        /*0082*/ 	.short	(.L_221 - .L_220)
.L_220:
        /*0084*/ 	.word	0x00000008
.L_221:


//--------------------- .nv.info._Z4axpylfPffPj   --------------------------
	.section	.nv.info._Z4axpylfPffPj,"",@"SHT_CUDA_INFO"
	.sectionflags	@""
	.align	4


	//----- nvinfo : EIATTR_CUDA_API_VERSION
	.align		4
        /*0000*/ 	.byte	0x04, 0x37
        /*0002*/ 	.short	(.L_223 - .L_222)
.L_222:
        /*0004*/ 	.word	0x00000082


	//----- nvinfo : EIATTR_KPARAM_INFO
	.align		4
.L_223:
        /*0008*/ 	.byte	0x04, 0x17
        /*000a*/ 	.short	(.L_225 - .L_224)
.L_224:
        /*000c*/ 	.word	0x00000000
        /*0010*/ 	.short	0x0004
        /*0012*/ 	.short	0x0020
        /*0014*/ 	.byte	0x00, 0xf5, 0x21, 0x00


	//----- nvinfo : EIATTR_KPARAM_INFO
	.align		4
.L_225:
        /*0018*/ 	.byte	0x04, 0x17
        /*001a*/ 	.short	(.L_227 - .L_226)
.L_226:
        /*001c*/ 	.word	0x00000000
        /*0020*/ 	.short	0x0003
        /*0022*/ 	.short	0x0018
        /*0024*/ 	.byte	0x00, 0xf0, 0x11, 0x00


	//----- nvinfo : EIATTR_KPARAM_INFO
	.align		4
.L_227:
        /*0028*/ 	.byte	0x04, 0x17
        /*002a*/ 	.short	(.L_229 - .L_228)
.L_228:
        /*002c*/ 	.word	0x00000000
        /*0030*/ 	.short	0x0002
        /*0032*/ 	.short	0x0010
        /*0034*/ 	.byte	0x00, 0xf5, 0x21, 0x00


	//----- nvinfo : EIATTR_KPARAM_INFO
	.align		4
.L_229:
        /*0038*/ 	.byte	0x04, 0x17
        /*003a*/ 	.short	(.L_231 - .L_230)
.L_230:
        /*003c*/ 	.word	0x00000000
        /*0040*/ 	.short	0x0001
        /*0042*/ 	.short	0x0008
        /*0044*/ 	.byte	0x00, 0xf0, 0x11, 0x00


	//----- nvinfo : EIATTR_KPARAM_INFO
	.align		4
.L_231:
        /*0048*/ 	.byte	0x04, 0x17
        /*004a*/ 	.short	(.L_233 - .L_232)
.L_232:
        /*004c*/ 	.word	0x00000000
        /*0050*/ 	.short	0x0000
        /*0052*/ 	.short	0x0000
        /*0054*/ 	.byte	0x00, 0xf0, 0x21, 0x00


	//----- nvinfo : EIATTR_SPARSE_MMA_MASK
	.align		4
.L_233:
        /*0058*/ 	.byte	0x03, 0x50
        /*005a*/ 	.short	0x0000


	//----- nvinfo : EIATTR_MAXREG_COUNT
	.align		4
        /*005c*/ 	.byte	0x03, 0x1b
        /*005e*/ 	.short	0x00ff


	//----- nvinfo : EIATTR_MERCURY_ISA_VERSION
	.align		4
        /*0060*/ 	.byte	0x03, 0x5f
        /*0062*/ 	.short	0x0101


	//----- nvinfo : EIATTR_VRC_CTA_INIT_COUNT
	.align		4
        /*0064*/ 	.byte	0x02, 0x4a
	.zero		1
	.zero		1


	//----- nvinfo : EIATTR_EXIT_INSTR_OFFSETS
	.align		4
        /*0068*/ 	.byte	0x04, 0x1c
        /*006a*/ 	.short	(.L_235 - .L_234)


	//   ....[0]....
.L_234:
        /*006c*/ 	.word	0x00000610


	//----- nvinfo : EIATTR_CBANK_PARAM_SIZE
	.align		4
.L_235:
        /*0070*/ 	.byte	0x03, 0x19
        /*0072*/ 	.short	0x0028


	//----- nvinfo : EIATTR_PARAM_CBANK
	.align		4
        /*0074*/ 	.byte	0x04, 0x0a
        /*0076*/ 	.short	(.L_237 - .L_236)
	.align		4
.L_236:
        /*0078*/ 	.word	index@(.nv.constant0._Z4axpylfPffPj)
        /*007c*/ 	.short	0x0380
        /*007e*/ 	.short	0x0028


	//----- nvinfo : EIATTR_SW_WAR
	.align		4
.L_237:
        /*0080*/ 	.byte	0x04, 0x36
        /*0082*/ 	.short	(.L_239 - .L_238)
.L_238:
        /*0084*/ 	.word	0x00000008
.L_239:


//--------------------- .nv.callgraph             --------------------------
	.section	.nv.callgraph,"",@"SHT_CUDA_CALLGRAPH"
	.align	4
	.sectionentsize	8
	.align		4
        /*0000*/ 	.word	0x00000000
	.align		4
        /*0004*/ 	.word	0xffffffff
	.align		4
        /*0008*/ 	.word	0x00000000
	.align		4
        /*000c*/ 	.word	0xfffffffe
	.align		4
        /*0010*/ 	.word	0x00000000
	.align		4
        /*0014*/ 	.word	0xfffffffd
	.align		4
        /*0018*/ 	.word	0x00000000
	.align		4
        /*001c*/ 	.word	0xfffffffc


//--------------------- .text._Z9axpy_simdILi8EEvlfPffPj --------------------------
	.section	.text._Z9axpy_simdILi8EEvlfPffPj,"ax",@progbits
	.align	128
        .global         _Z9axpy_simdILi8EEvlfPffPj
        .type           _Z9axpy_simdILi8EEvlfPffPj,@function
        .size           _Z9axpy_simdILi8EEvlfPffPj,(.L_x_71 - _Z9axpy_simdILi8EEvlfPffPj)
        .other          _Z9axpy_simdILi8EEvlfPffPj,@"STO_CUDA_ENTRY STV_DEFAULT"
_Z9axpy_simdILi8EEvlfPffPj:
.text._Z9axpy_simdILi8EEvlfPffPj:
[----:B------:R-:W-:Y:S01]  /*0000*/  LDC R1, c[0x0][0x37c] ;  /* 0x0000df00ff017b82 */ /* 0x000fe20000000800 */
[----:B------:R-:W0:Y:S01]  /*0010*/  LDCU.64 UR8, c[0x0][0x358] ;  /* 0x00006b00ff0877ac */ /* 0x000e220008000a00 */
[----:B------:R-:W-:-:S06]  /*0020*/  NOP ;  /* 0x0000000000007918 */ /* 0x000fcc0000000000 */
[----:B------:R-:W1:Y:S01]  /*0030*/  S2UR UR10, SR_CLOCKLO ;  /* 0x00000000000a79c3 */ /* 0x000e620000005000 */
[----:B------:R-:W-:Y:S01]  /*0040*/  NOP ;  /* 0x0000000000007918 */ /* 0x000fe20000000000 */
[----:B------:R-:W2:Y:S01]  /*0050*/  LDCU.64 UR6, c[0x0][0x380] ;  /* 0x00007000ff0677ac */ /* 0x000ea20008000a00 */
[----:B------:R-:W-:Y:S01]  /*0060*/  HFMA2 R7, -RZ, RZ, 0, 0 ;  /* 0x00000000ff077431 */ /* 0x000fe200000001ff */
[----:B------:R-:W-:Y:S01]  /*0070*/  MOV R9, RZ ;  /* 0x000000ff00097202 */ /* 0x000fe20000000f00 */
[----:B------:R-:W-:Y:S01]  /*0080*/  HFMA2 R11, -RZ, RZ, 0, 0 ;  /* 0x00000000ff0b7431 */ /* 0x000fe200000001ff */
[----:B------:R-:W-:Y:S01]  /*0090*/  MOV R13, RZ ;  /* 0x000000ff000d7202 */ /* 0x000fe20000000f00 */
[----:B------:R-:W-:Y:S01]  /*00a0*/  HFMA2 R15, -RZ, RZ, 0, 0 ;  /* 0x00000000ff0f7431 */ /* 0x000fe200000001ff */
[----:B------:R-:W-:Y:S01]  /*00b0*/  MOV R17, RZ ;  /* 0x000000ff00117202 */ /* 0x000fe20000000f00 */
[----:B------:R-:W-:Y:S01]  /*00c0*/  HFMA2 R19, -RZ, RZ, 0, 0 ;  /* 0x00000000ff137431 */ /* 0x000fe200000001ff */
[----:B------:R-:W-:Y:S01]  /*00d0*/  MOV R21, RZ ;  /* 0x000000ff00157202 */ /* 0x000fe20000000f00 */
[----:B--2---:R-:W-:-:S04]  /*00e0*/  UISETP.GE.U32.AND UP0, UPT, UR6, 0x1, UPT ;  /* 0x000000010600788c */ /* 0x004fc8000bf06070 */
[----:B------:R-:W-:-:S09]  /*00f0*/  UISETP.GE.AND.EX UP0, UPT, UR7, URZ, UPT, UP0 ;  /* 0x000000ff0700728c */ /* 0x000fd2000bf06300 */
[----:B01----:R-:W-:Y:S05]  /*0100*/  BRA.U !UP0, `(.L_x_0) ;  /* 0x0000000508247547 */ /* 0x003fea000b800000 */
[----:B------:R-:W0:Y:S01]  /*0110*/  LDC R2, c[0x0][0x398] ;  /* 0x0000e600ff027b82 */ /* 0x000e220000000800 */
[----:B------:R-:W-:Y:S01]  /*0120*/  UISETP.GE.U32.AND UP1, UPT, UR6, 0x4, UPT ;  /* 0x000000040600788c */ /* 0x000fe2000bf26070 */
[----:B------:R-:W-:Y:S01]  /*0130*/  MOV R7, RZ ;  /* 0x000000ff00077202 */ /* 0x000fe20000000f00 */
[----:B------:R-:W-:Y:S02]  /*0140*/  ULOP3.LUT UR11, UR6, 0x3, URZ, 0xc0, !UPT ;  /* 0x00000003060b7892 */ /* 0x000fe4000f8ec0ff */
[----:B------:R-:W-:Y:S02]  /*0150*/  UISETP.GE.U32.AND.EX UP1, UPT, UR7, URZ, UPT, UP1 ;  /* 0x000000ff0700728c */ /* 0x000fe4000bf26110 */
[----:B------:R-:W-:Y:S01]  /*0160*/  UISETP.NE.U32.AND UP0, UPT, UR11, URZ, UPT ;  /* 0x000000ff0b00728c */ /* 0x000fe2000bf05070 */
[----:B------:R-:W-:Y:S01]  /*0170*/  UMOV UR4, URZ ;  /* 0x000000ff00047c82 */ /* 0x000fe20008000000 */
[----:B------:R-:W1:Y:S02]  /*0180*/  LDCU UR13, c[0x0][0x388] ;  /* 0x00007100ff0d77ac */ /* 0x000e640008000800 */
[----:B------:R-:W-:-:S03]  /*0190*/  UISETP.NE.AND.EX UP0, UPT, UR4, URZ, UPT, UP0 ;  /* 0x000000ff0400728c */ /* 0x000fc6000bf05300 */
[----:B------:R-:W-:Y:S08]  /*01a0*/  BRA.U !UP1, `(.L_x_1) ;  /* 0x0000000109c47547 */ /* 0x000ff0000b800000 */
[----:B------:R-:W2:Y:S01]  /*01b0*/  LDC R0, c[0x0][0x398] ;  /* 0x0000e600ff007b82 */ /* 0x000ea20000000800 */
        /* <DEDUP_REMOVED lines=8> */
[----:B------:R-:W-:Y:S01]  /*0240*/  ULOP3.LUT UR5, UR6, 0xfffffffc, URZ, 0xc0, !UPT ;  /* 0xfffffffc06057892 */ /* 0x000fe2000f8ec0ff */
[----:B------:R-:W3:Y:S01]  /*0250*/  LDCU UR12, c[0x0][0x388] ;  /* 0x00007100ff0c77ac */ /* 0x000ee20008000800 */
[----:B------:R-:W-:-:S12]  /*0260*/  ULOP3.LUT UR6, UR7, 0x7fffffff, URZ, 0xc0, !UPT ;  /* 0x7fffffff07067892 */ /* 0x000fd8000f8ec0ff */
.L_x_2:
[----:B------:R-:W-:Y:S01]  /*0270*/  UIADD3 UR5, UP1, UPT, UR5, -0x4, URZ ;  /* 0xfffffffc05057890 */ /* 0x000fe2000ff3e0ff */
[--C-:B--23--:R-:W-:Y:S01]  /*0280*/  FFMA R21, R21, UR12, R0.reuse ;  /* 0x0000000c15157c23 */ /* 0x10cfe20008000000 */
[--C-:B------:R-:W-:Y:S01]  /*0290*/  FFMA R19, R19, UR12, R0.reuse ;  /* 0x0000000c13137c23 */ /* 0x100fe20008000000 */
[--C-:B------:R-:W-:Y:S01]  /*02a0*/  FFMA R17, R17, UR12, R0.reuse ;  /* 0x0000000c11117c23 */ /* 0x100fe20008000000 */
[----:B------:R-:W-:Y:S01]  /*02b0*/  UIADD3.X UR6, UPT, UPT, UR6, -0x1, URZ, UP1, !UPT ;  /* 0xffffffff06067890 */ /* 0x000fe20008ffe4ff */
[--C-:B------:R-:W-:Y:S01]  /*02c0*/  FFMA R15, R15, UR12, R0.reuse ;  /* 0x0000000c0f0f7c23 */ /* 0x100fe20008000000 */
[----:B------:R-:W-:Y:S01]  /*02d0*/  UISETP.NE.U32.AND UP1, UPT, UR5, URZ, UPT ;  /* 0x000000ff0500728c */ /* 0x000fe2000bf25070 */
[--C-:B------:R-:W-:Y:S01]  /*02e0*/  FFMA R13, R13, UR12, R0.reuse ;  /* 0x0000000c0d0d7c23 */ /* 0x100fe20008000000 */
[--C-:B------:R-:W-:Y:S01]  /*02f0*/  FFMA R11, R11, UR12, R0.reuse ;  /* 0x0000000c0b0b7c23 */ /* 0x100fe20008000000 */
[--C-:B------:R-:W-:Y:S01]  /*0300*/  FFMA R9, R9, UR12, R0.reuse ;  /* 0x0000000c09097c23 */ /* 0x100fe20008000000 */
[--C-:B------:R-:W-:Y:S01]  /*0310*/  FFMA R7, R7, UR12, R0.reuse ;  /* 0x0000000c07077c23 */ /* 0x100fe20008000000 */
[----:B------:R-:W-:Y:S01]  /*0320*/  UISETP.NE.AND.EX UP1, UPT, UR6, URZ, UPT, UP1 ;  /* 0x000000ff0600728c */ /* 0x000fe2000bf25310 */
[--C-:B------:R-:W-:Y:S01]  /*0330*/  FFMA R21, R21, UR12, R0.reuse ;  /* 0x0000000c15157c23 */ /* 0x100fe20008000000 */
        /* <DEDUP_REMOVED lines=22> */
[----:B------:R-:W-:Y:S01]  /*04a0*/  FFMA R7, R7, UR12, R0 ;  /* 0x0000000c07077c23 */ /* 0x000fe20008000000 */
[----:B------:R-:W-:Y:S06]  /*04b0*/  BRA.U UP1, `(.L_x_2) ;  /* 0xfffffffd016c7547 */ /* 0x000fec000b83ffff */
.L_x_1:
[----:B------:R-:W-:Y:S05]  /*04c0*/  BRA.U !UP0, `(.L_x_0) ;  /* 0x0000000108347547 */ /* 0x000fea000b800000 */
.L_x_3:
[----:B------:R-:W-:Y:S01]  /*04d0*/  UIADD3 UR11, UP0, UPT, UR11, -0x1, URZ ;  /* 0xffffffff0b0b7890 */ /* 0x000fe2000ff1e0ff */
[--C-:B01----:R-:W-:Y:S01]  /*04e0*/  FFMA R21, R21, UR13, R2.reuse ;  /* 0x0000000d15157c23 */ /* 0x103fe20008000002 */
        /* <DEDUP_REMOVED lines=8> */
[----:B------:R-:W-:Y:S01]  /*0570*/  UISETP.NE.AND.EX UP0, UPT, UR4, URZ, UPT, UP0 ;  /* 0x000000ff0400728c */ /* 0x000fe2000bf05300 */
[----:B------:R-:W-:-:S08]  /*0580*/  FFMA R7, R7, UR13, R2 ;  /* 0x0000000d07077c23 */ /* 0x000fd00008000002 */
[----:B------:R-:W-:Y:S05]  /*0590*/  BRA.U UP0, `(.L_x_3) ;  /* 0xfffffffd00cc7547 */ /* 0x000fea000b83ffff */
.L_x_0:
[----:B------:R-:W-:Y:S01]  /*05a0*/  CS2R.32 R23, SR_CLOCKLO ;  /* 0x0000000000177805 */ /* 0x000fe20000005000 */
[----:B0-----:R-:W0:Y:S03]  /*05b0*/  LDC.64 R2, c[0x0][0x390] ;  /* 0x0000e400ff027b82 */ /* 0x001e260000000a00 */
[----:B------:R-:W-:-:S05]  /*05c0*/  IADD3 R23, PT, PT, R23, -UR10, RZ ;  /* 0x8000000a17177c10 */ /* 0x000fca000fffe0ff */
[----:B------:R-:W2:Y:S01]  /*05d0*/  LDC.64 R4, c[0x0][0x3a0] ;  /* 0x0000e800ff047b82 */ /* 0x000ea20000000a00 */
[----:B0-----:R-:W-:Y:S04]  /*05e0*/  STG.E desc[UR8][R2.64], R21 ;  /* 0x0000001502007986 */ /* 0x001fe8000c101908 */
[----:B------:R-:W-:Y:S04]  /*05f0*/  STG.E desc[UR8][R2.64+0x4], R19 ;  /* 0x0000041302007986 */ /* 0x000fe8000c101908 */
[----:B------:R-:W-:Y:S04]  /*0600*/  STG.E desc[UR8][R2.64+0x8], R17 ;  /* 0x0000081102007986 */ /* 0x000fe8000c101908 */
[----:B------:R-:W-:Y:S04]  /*0610*/  STG.E desc[UR8][R2.64+0xc], R15 ;  /* 0x00000c0f02007986 */ /* 0x000fe8000c101908 */
[----:B------:R-:W-:Y:S04]  /*0620*/  STG.E desc[UR8][R2.64+0x10], R13 ;  /* 0x0000100d02007986 */ /* 0x000fe8000c101908 */
[----:B------:R-:W-:Y:S04]  /*0630*/  STG.E desc[UR8][R2.64+0x14], R11 ;  /* 0x0000140b02007986 */ /* 0x000fe8000c101908 */
[----:B------:R-:W-:Y:S04]  /*0640*/  STG.E desc[UR8][R2.64+0x18], R9 ;  /* 0x0000180902007986 */ /* 0x000fe8000c101908 */
[----:B------:R-:W-:Y:S04]  /*0650*/  STG.E desc[UR8][R2.64+0x1c], R7 ;  /* 0x00001c0702007986 */ /* 0x000fe8000c101908 */
[----:B--2---:R-:W-:Y:S01]  /*0660*/  STG.E desc[UR8][R4.64], R23 ;  /* 0x0000001704007986 */ /* 0x004fe2000c101908 */
[----:B-1----:R-:W-:Y:S05]  /*0670*/  EXIT ;  /* 0x000000000000794d */ /* 0x002fea0003800000 */
.L_x_4:
[----:B------:R-:W-:-:S00]  /*0680*/  BRA `(.L_x_4) ;  /* 0xfffffffc00fc7947 */ /* 0x000fc0000383ffff */
[----:B------:R-:W-:-:S00]  /*0690*/  NOP ;  /* 0x0000000000007918 */ /* 0x000fc00000000000 */
        /* <DEDUP_REMOVED lines=14> */
.L_x_71:


//--------------------- .text._Z9axpy_simdILi7EEvlfPffPj --------------------------
	.section	.text._Z9axpy_simdILi7EEvlfPffPj,"ax",@progbits
	.align	128
        .global         _Z9axpy_simdILi7EEvlfPffPj
        .type           _Z9axpy_simdILi7EEvlfPffPj,@function
        .size           _Z9axpy_simdILi7EEvlfPffPj,(.L_x_72 - _Z9axpy_simdILi7EEvlfPffPj)
        .other          _Z9axpy_simdILi7EEvlfPffPj,@"STO_CUDA_ENTRY STV_DEFAULT"
_Z9axpy_simdILi7EEvlfPffPj:
.text._Z9axpy_simdILi7EEvlfPffPj:
        /* <DEDUP_REMOVED lines=33> */
[----:B------:R-:W-:Y:S01]  /*0210*/  ULOP3.LUT UR5, UR6, 0xfffffffc, URZ, 0xc0, !UPT ;  /* 0xfffffffc06057892 */ /* 0x000fe2000f8ec0ff */
[----:B------:R-:W-:Y:S01]  /*0220*/  MOV R19, RZ ;  /* 0x000000ff00137202 */ /* 0x000fe20000000f00 */
[----:B------:R-:W3:Y:S01]  /*0230*/  LDCU UR12, c[0x0][0x388] ;  /* 0x00007100ff0c77ac */ /* 0x000ee20008000800 */
[----:B------:R-:W-:-:S12]  /*0240*/  ULOP3.LUT UR6, UR7, 0x7fffffff, URZ, 0xc0, !UPT ;  /* 0x7fffffff07067892 */ /* 0x000fd8000f8ec0ff */
.L_x_7:
        /* <DEDUP_REMOVED lines=33> */
.L_x_6:
[----:B------:R-:W-:Y:S05]  /*0460*/  BRA.U !UP0, `(.L_x_5) ;  /* 0x0000000108307547 */ /* 0x000fea000b800000 */
.L_x_8:
        /* <DEDUP_REMOVED lines=9> */
[----:B------:R-:W-:Y:S01]  /*0500*/  FFMA R7, R7, UR13, R2 ;  /* 0x0000000d07077c23 */ /* 0x000fe20008000002 */
[----:B------:R-:W-:-:S09]  /*0510*/  UISETP.NE.AND.EX UP0, UPT, UR4, URZ, UPT, UP0 ;  /* 0x000000ff0400728c */ /* 0x000fd2000bf05300 */
[----:B------:R-:W-:Y:S05]  /*0520*/  BRA.U UP0, `(.L_x_8) ;  /* 0xfffffffd00d07547 */ /* 0x000fea000b83ffff */
.L_x_5:
        /* <DEDUP_REMOVED lines=13> */
.L_x_9:
        /* <DEDUP_REMOVED lines=16> */
.L_x_72:


//--------------------- .text._Z9axpy_simdILi6EEvlfPffPj --------------------------
	.section	.text._Z9axpy_simdILi6EEvlfPffPj,"ax",@progbits
	.align	128
        .global         _Z9axpy_simdILi6EEvlfPffPj
        .type           _Z9axpy_simdILi6EEvlfPffPj,@function
        .size           _Z9axpy_simdILi6EEvlfPffPj,(.L_x_73 - _Z9axpy_simdILi6EEvlfPffPj)
        .other          _Z9axpy_simdILi6EEvlfPffPj,@"STO_CUDA_ENTRY STV_DEFAULT"
_Z9axpy_simdILi6EEvlfPffPj:
.text._Z9axpy_simdILi6EEvlfPffPj:
        /* <DEDUP_REMOVED lines=15> */
[----:B------:R-:W-:Y:S01]  /*00f0*/  UISETP.GE.U32.AND UP1, UPT, UR6, 0x4, UPT ;  /* 0x000000040600788c */ /* 0x000fe2000bf26070 */
[----:B------:R-:W-:Y:S01]  /*0100*/  MOV R7, RZ ;  /* 0x000000ff00077202 */ /* 0x000fe20000000f00 */
[----:B------:R-:W-:Y:S02]  /*0110*/  ULOP3.LUT UR11, UR6, 0x3, URZ, 0xc0, !UPT ;  /* 0x00000003060b7892 */ /* 0x000fe4000f8ec0ff */
[----:B------:R-:W-:Y:S02]  /*0120*/  UISETP.GE.U32.AND.EX UP1, UPT, UR7, URZ, UPT, UP1 ;  /* 0x000000ff0700728c */ /* 0x000fe4000bf26110 */
[----:B------:R-:W-:Y:S01]  /*0130*/  UISETP.NE.U32.AND UP0, UPT, UR11, URZ, UPT ;  /* 0x000000ff0b00728c */ /* 0x000fe2000bf05070 */
[----:B------:R-:W-:-:S03]  /*0140*/  UMOV UR4, URZ ;  /* 0x000000ff00047c82 */ /* 0x000fc60008000000 */
[----:B------:R-:W-:-:S03]  /*0150*/  UISETP.NE.AND.EX UP0, UPT, UR4, URZ, UPT, UP0 ;  /* 0x000000ff0400728c */ /* 0x000fc6000bf05300 */
[----:B------:R-:W-:Y:S08]  /*0160*/  BRA.U !UP1, `(.L_x_11) ;  /* 0x00000001099c7547 */ /* 0x000ff0000b800000 */
[----:B------:R-:W0:Y:S01]  /*0170*/  LDC R0, c[0x0][0x398] ;  /* 0x0000e600ff007b82 */ /* 0x000e220000000800 */
[----:B------:R-:W-:Y:S01]  /*0180*/  HFMA2 R7, -RZ, RZ, 0, 0 ;  /* 0x00000000ff077431 */ /* 0x000fe200000001ff */
[----:B------:R-:W-:Y:S01]  /*0190*/  MOV R9, RZ ;  /* 0x000000ff00097202 */ /* 0x000fe20000000f00 */
[----:B------:R-:W-:Y:S01]  /*01a0*/  HFMA2 R11, -RZ, RZ, 0, 0 ;  /* 0x00000000ff0b7431 */ /* 0x000fe200000001ff */
[----:B------:R-:W-:Y:S01]  /*01b0*/  MOV R13, RZ ;  /* 0x000000ff000d7202 */ /* 0x000fe20000000f00 */
[----:B------:R-:W-:Y:S01]  /*01c0*/  HFMA2 R15, -RZ, RZ, 0, 0 ;  /* 0x00000000ff0f7431 */ /* 0x000fe200000001ff */
[----:B------:R-:W-:Y:S01]  /*01d0*/  MOV R17, RZ ;  /* 0x000000ff00117202 */ /* 0x000fe20000000f00 */
[----:B------:R-:W-:Y:S01]  /*01e0*/  ULOP3.LUT UR5, UR6, 0xfffffffc, URZ, 0xc0, !UPT ;  /* 0xfffffffc06057892 */ /* 0x000fe2000f8ec0ff */
[----:B------:R-:W1:Y:S01]  /*01f0*/  LDCU UR12, c[0x0][0x388] ;  /* 0x00007100ff0c77ac */ /* 0x000e620008000800 */
[----:B------:R-:W-:-:S12]  /*0200*/  ULOP3.LUT UR6, UR7, 0x7fffffff, URZ, 0xc0, !UPT ;  /* 0x7fffffff07067892 */ /* 0x000fd8000f8ec0ff */
.L_x_12:
        /* <DEDUP_REMOVED lines=29> */
.L_x_11:
[----:B------:R-:W-:Y:S05]  /*03e0*/  BRA.U !UP0, `(.L_x_10) ;  /* 0x0000000108387547 */ /* 0x000fea000b800000 */
[----:B------:R-:W0:Y:S01]  /*03f0*/  LDC R0, c[0x0][0x398] ;  /* 0x0000e600ff007b82 */ /* 0x000e220000000800 */
[----:B------:R-:W1:Y:S01]  /*0400*/  LDCU UR5, c[0x0][0x388] ;  /* 0x00007100ff0577ac */ /* 0x000e620008000800 */
[----:B------:R-:W-:Y:S01]  /*0410*/  NOP ;  /* 0x0000000000007918 */ /* 0x000fe20000000000 */
.L_x_13:
        /* <DEDUP_REMOVED lines=8> */
[----:B------:R-:W-:Y:S02]  /*04a0*/  FFMA R7, R7, UR5, R0 ;  /* 0x0000000507077c23 */ /* 0x000fe40008000000 */
[----:B------:R-:W-:-:S09]  /*04b0*/  UISETP.NE.AND.EX UP0, UPT, UR4, URZ, UPT, UP0 ;  /* 0x000000ff0400728c */ /* 0x000fd2000bf05300 */
[----:B------:R-:W-:Y:S05]  /*04c0*/  BRA.U UP0, `(.L_x_13) ;  /* 0xfffffffd00d47547 */ /* 0x000fea000b83ffff */
.L_x_10:
[----:B------:R-:W-:Y:S01]  /*04d0*/  CS2R.32 R19, SR_CLOCKLO ;  /* 0x0000000000137805 */ /* 0x000fe20000005000 */
[----:B------:R-:W0:Y:S03]  /*04e0*/  LDC.64 R2, c[0x0][0x390] ;  /* 0x0000e400ff027b82 */ /* 0x000e260000000a00 */
[----:B------:R-:W-:-:S05]  /*04f0*/  IADD3 R19, PT, PT, R19, -UR10, RZ ;  /* 0x8000000a13137c10 */ /* 0x000fca000fffe0ff */
[----:B------:R-:W1:Y:S01]  /*0500*/  LDC.64 R4, c[0x0][0x3a0] ;  /* 0x0000e800ff047b82 */ /* 0x000e620000000a00 */
[----:B0-----:R-:W-:Y:S04]  /*0510*/  STG.E desc[UR8][R2.64], R17 ;  /* 0x0000001102007986 */ /* 0x001fe8000c101908 */
[----:B------:R-:W-:Y:S04]  /*0520*/  STG.E desc[UR8][R2.64+0x4], R15 ;  /* 0x0000040f02007986 */ /* 0x000fe8000c101908 */
[----:B------:R-:W-:Y:S04]  /*0530*/  STG.E desc[UR8][R2.64+0x8], R13 ;  /* 0x0000080d02007986 */ /* 0x000fe8000c101908 */
[----:B------:R-:W-:Y:S04]  /*0540*/  STG.E desc[UR8][R2.64+0xc], R11 ;  /* 0x00000c0b02007986 */ /* 0x000fe8000c101908 */
[----:B------:R-:W-:Y:S04]  /*0550*/  STG.E desc[UR8][R2.64+0x10], R9 ;  /* 0x0000100902007986 */ /* 0x000fe8000c101908 */
[----:B------:R-:W-:Y:S04]  /*0560*/  STG.E desc[UR8][R2.64+0x14], R7 ;  /* 0x0000140702007986 */ /* 0x000fe8000c101908 */
[----:B-1----:R-:W-:Y:S01]  /*0570*/  STG.E desc[UR8][R4.64], R19 ;  /* 0x0000001304007986 */ /* 0x002fe2000c101908 */
[----:B------:R-:W-:Y:S05]  /*0580*/  EXIT ;  /* 0x000000000000794d */ /* 0x000fea0003800000 */
.L_x_14:
        /* <DEDUP_REMOVED lines=15> */
.L_x_73:


//--------------------- .text._Z9axpy_simdILi5EEvlfPffPj --------------------------
	.section	.text._Z9axpy_simdILi5EEvlfPffPj,"ax",@progbits
	.align	128
        .global         _Z9axpy_simdILi5EEvlfPffPj
        .type           _Z9axpy_simdILi5EEvlfPffPj,@function
        .size           _Z9axpy_simdILi5EEvlfPffPj,(.L_x_74 - _Z9axpy_simdILi5EEvlfPffPj)
        .other          _Z9axpy_simdILi5EEvlfPffPj,@"STO_CUDA_ENTRY STV_DEFAULT"
_Z9axpy_simdILi5EEvlfPffPj:
.text._Z9axpy_simdILi5EEvlfPffPj:
        /* <DEDUP_REMOVED lines=27> */
[----:B------:R-:W-:Y:S01]  /*01b0*/  ULOP3.LUT UR5, UR6, 0xfffffffc, URZ, 0xc0, !UPT ;  /* 0xfffffffc06057892 */ /* 0x000fe2000f8ec0ff */
[----:B------:R-:W-:Y:S01]  /*01c0*/  MOV R15, RZ ;  /* 0x000000ff000f7202 */ /* 0x000fe20000000f00 */
[----:B------:R-:W1:Y:S01]  /*01d0*/  LDCU UR12, c[0x0][0x388] ;  /* 0x00007100ff0c77ac */ /* 0x000e620008000800 */
[----:B------:R-:W-:-:S12]  /*01e0*/  ULOP3.LUT UR6, UR7, 0x7fffffff, URZ, 0xc0, !UPT ;  /* 0x7fffffff07067892 */ /* 0x000fd8000f8ec0ff */
.L_x_17:
        /* <DEDUP_REMOVED lines=25> */
.L_x_16:
[----:B------:R-:W-:Y:S05]  /*0380*/  BRA.U !UP0, `(.L_x_15) ;  /* 0x0000000108347547 */ /* 0x000fea000b800000 */
[----:B------:R-:W0:Y:S01]  /*0390*/  LDC R0, c[0x0][0x398] ;  /* 0x0000e600ff007b82 */ /* 0x000e220000000800 */
[----:B------:R-:W1:Y:S01]  /*03a0*/  LDCU UR5, c[0x0][0x388] ;  /* 0x00007100ff0577ac */ /* 0x000e620008000800 */
[----:B------:R-:W-:Y:S01]  /*03b0*/  NOP ;  /* 0x0000000000007918 */ /* 0x000fe20000000000 */
.L_x_18:
[----:B------:R-:W-:Y:S01]  /*03c0*/  UIADD3 UR11, UP0, UPT, UR11, -0x1, URZ ;  /* 0xffffffff0b0b7890 */ /* 0x000fe2000ff1e0ff */
[--C-:B01----:R-:W-:Y:S01]  /*03d0*/  FFMA R15, R15, UR5, R0.reuse ;  /* 0x000000050f0f7c23 */ /* 0x103fe20008000000 */
[--C-:B------:R-:W-:Y:S01]  /*03e0*/  FFMA R13, R13, UR5, R0.reuse ;  /* 0x000000050d0d7c23 */ /* 0x100fe20008000000 */
[--C-:B------:R-:W-:Y:S01]  /*03f0*/  FFMA R11, R11, UR5, R0.reuse ;  /* 0x000000050b0b7c23 */ /* 0x100fe20008000000 */
[----:B------:R-:W-:Y:S01]  /*0400*/  UIADD3.X UR4, UPT, UPT, UR4, -0x1, URZ, UP0, !UPT ;  /* 0xffffffff04047890 */ /* 0x000fe200087fe4ff */
[--C-:B------:R-:W-:Y:S01]  /*0410*/  FFMA R9, R9, UR5, R0.reuse ;  /* 0x0000000509097c23 */ /* 0x100fe20008000000 */
[----:B------:R-:W-:Y:S01]  /*0420*/  UISETP.NE.U32.AND UP0, UPT, UR11, URZ, UPT ;  /* 0x000000ff0b00728c */ /* 0x000fe2000bf05070 */
[----:B------:R-:W-:-:S03]  /*0430*/  FFMA R7, R7, UR5, R0 ;  /* 0x0000000507077c23 */ /* 0x000fc60008000000 */
[----:B------:R-:W-:-:S09]  /*0440*/  UISETP.NE.AND.EX UP0, UPT, UR4, URZ, UPT, UP0 ;  /* 0x000000ff0400728c */ /* 0x000fd2000bf05300 */
[----:B------:R-:W-:Y:S05]  /*0450*/  BRA.U UP0, `(.L_x_18) ;  /* 0xfffffffd00d87547 */ /* 0x000fea000b83ffff */
.L_x_15:
        /* <DEDUP_REMOVED lines=9> */
[----:B-1----:R-:W-:Y:S01]  /*04f0*/  STG.E desc[UR8][R4.64], R17 ;  /* 0x0000001104007986 */ /* 0x002fe2000c101908 */
[----:B------:R-:W-:Y:S05]  /*0500*/  EXIT ;  /* 0x000000000000794d */ /* 0x000fea0003800000 */
.L_x_19:
        /* <DEDUP_REMOVED lines=15> */
.L_x_74:


//--------------------- .text._Z9axpy_simdILi4EEvlfPffPj --------------------------
	.section	.text._Z9axpy_simdILi4EEvlfPffPj,"ax",@progbits
	.align	128
        .global         _Z9axpy_simdILi4EEvlfPffPj
        .type           _Z9axpy_simdILi4EEvlfPffPj,@function
        .size           _Z9axpy_simdILi4EEvlfPffPj,(.L_x_75 - _Z9axpy_simdILi4EEvlfPffPj)
        .other          _Z9axpy_simdILi4EEvlfPffPj,@"STO_CUDA_ENTRY STV_DEFAULT"
_Z9axpy_simdILi4EEvlfPffPj:
.text._Z9axpy_simdILi4EEvlfPffPj:
        /* <DEDUP_REMOVED lines=16> */
[----:B------:R-:W-:Y:S01]  /*0100*/  UISETP.GE.U32.AND.EX UP0, UPT, UR7, URZ, UPT, UP0 ;  /* 0x000000ff0700728c */ /* 0x000fe2000bf06100 */
[----:B------:R-:W-:-:S08]  /*0110*/  UMOV UR4, URZ ;  /* 0x000000ff00047c82 */ /* 0x000fd00008000000 */
[----:B------:R-:W-:Y:S05]  /*0120*/  BRA.U !UP0, `(.L_x_21) ;  /* 0x00000009085c7547 */ /* 0x000fea000b800000 */
[----:B------:R-:W0:Y:S01]  /*0130*/  LDC R0, c[0x0][0x398] ;  /* 0x0000e600ff007b82 */ /* 0x000e220000000800 */
[----:B------:R-:W-:Y:S01]  /*0140*/  ULOP3.LUT UR5, UR6, 0xfffffffc, URZ, 0xc0, !UPT ;  /* 0xfffffffc06057892 */ /* 0x000fe2000f8ec0ff */
[----:B------:R-:W-:Y:S01]  /*0150*/  HFMA2 R7, -RZ, RZ, 0, 0 ;  /* 0x00000000ff077431 */ /* 0x000fe200000001ff */
[----:B------:R-:W-:Y:S01]  /*0160*/  ULOP3.LUT UR6, UR7, 0x7fffffff, URZ, 0xc0, !UPT ;  /* 0x7fffffff07067892 */ /* 0x000fe2000f8ec0ff */
[----:B------:R-:W-:Y:S01]  /*0170*/  HFMA2 R11, -RZ, RZ, 0, 0 ;  /* 0x00000000ff0b7431 */ /* 0x000fe200000001ff */
[----:B------:R-:W-:Y:S01]  /*0180*/  UISETP.GT.U32.AND UP0, UPT, UR5, URZ, UPT ;  /* 0x000000ff0500728c */ /* 0x000fe2000bf04070 */
[----:B------:R-:W-:Y:S01]  /*0190*/  MOV R9, RZ ;  /* 0x000000ff00097202 */ /* 0x000fe20000000f00 */
[----:B------:R-:W1:Y:S01]  /*01a0*/  LDCU UR12, c[0x0][0x388] ;  /* 0x00007100ff0c77ac */ /* 0x000e620008000800 */
[----:B------:R-:W-:Y:S01]  /*01b0*/  MOV R13, RZ ;  /* 0x000000ff000d7202 */ /* 0x000fe20000000f00 */
[----:B------:R-:W-:-:S09]  /*01c0*/  UISETP.GT.AND.EX UP0, UPT, UR6, URZ, UPT, UP0 ;  /* 0x000000ff0600728c */ /* 0x000fd2000bf04300 */
[----:B------:R-:W-:Y:S05]  /*01d0*/  BRA.U !UP0, `(.L_x_22) ;  /* 0x0000000508dc7547 */ /* 0x000fea000b800000 */
[----:B------:R-:W-:Y:S02]  /*01e0*/  UISETP.GT.U32.AND UP1, UPT, UR5, 0xc, UPT ;  /* 0x0000000c0500788c */ /* 0x000fe4000bf24070 */
[----:B------:R-:W-:Y:S02]  /*01f0*/  UPLOP3.LUT UP0, UPT, UPT, UPT, UPT, 0x80, 0x8 ;  /* 0x000000000008789c */ /* 0x000fe40003f0f070 */
[----:B------:R-:W-:-:S09]  /*0200*/  UISETP.GT.AND.EX UP1, UPT, UR6, URZ, UPT, UP1 ;  /* 0x000000ff0600728c */ /* 0x000fd2000bf24310 */
[----:B------:R-:W-:Y:S05]  /*0210*/  BRA.U !UP1, `(.L_x_23) ;  /* 0x0000000509207547 */ /* 0x000fea000b800000 */
[----:B------:R-:W2:Y:S01]  /*0220*/  LDC R2, c[0x0][0x398] ;  /* 0x0000e600ff027b82 */ /* 0x000ea20000000800 */
[----:B------:R-:W3:Y:S01]  /*0230*/  LDCU UR7, c[0x0][0x388] ;  /* 0x00007100ff0777ac */ /* 0x000ee20008000800 */
[----:B------:R-:W-:-:S11]  /*0240*/  UPLOP3.LUT UP0, UPT, UPT, UPT, UPT, 0x40, 0x4 ;  /* 0x000000000004789c */ /* 0x000fd60003f0e870 */
.L_x_24:
[--C-:B--23--:R-:W-:Y:S01]  /*0250*/  FFMA R13, R13, UR7, R2.reuse ;  /* 0x000000070d0d7c23 */ /* 0x10cfe20008000002 */
        /* <DEDUP_REMOVED lines=39> */
[----:B------:R-:W-:Y:S01]  /*04d0*/  UIADD3 UR5, UP1, UPT, UR5, -0x10, URZ ;  /* 0xfffffff005057890 */ /* 0x000fe2000ff3e0ff */
[--C-:B------:R-:W-:Y:S01]  /*04e0*/  FFMA R13, R13, UR7, R2.reuse ;  /* 0x000000070d0d7c23 */ /* 0x100fe20008000002 */
[--C-:B------:R-:W-:Y:S01]  /*04f0*/  FFMA R11, R11, UR7, R2.reuse ;  /* 0x000000070b0b7c23 */ /* 0x100fe20008000002 */
[--C-:B------:R-:W-:Y:S01]  /*0500*/  FFMA R9, R9, UR7, R2.reuse ;  /* 0x0000000709097c23 */ /* 0x100fe20008000002 */
[--C-:B------:R-:W-:Y:S01]  /*0510*/  FFMA R7, R7, UR7, R2.reuse ;  /* 0x0000000707077c23 */ /* 0x100fe20008000002 */
[----:B------:R-:W-:Y:S01]  /*0520*/  UIADD3.X UR6, UPT, UPT, UR6, -0x1, URZ, UP1, !UPT ;  /* 0xffffffff06067890 */ /* 0x000fe20008ffe4ff */
[--C-:B------:R-:W-:Y:S01]  /*0530*/  FFMA R13, R13, UR7, R2.reuse ;  /* 0x000000070d0d7c23 */ /* 0x100fe20008000002 */
[--C-:B------:R-:W-:Y:S01]  /*0540*/  FFMA R11, R11, UR7, R2.reuse ;  /* 0x000000070b0b7c23 */ /* 0x100fe20008000002 */
[--C-:B------:R-:W-:Y:S01]  /*0550*/  FFMA R9, R9, UR7, R2.reuse ;  /* 0x0000000709097c23 */ /* 0x100fe20008000002 */
[--C-:B------:R-:W-:Y:S01]  /*0560*/  FFMA R7, R7, UR7, R2.reuse ;  /* 0x0000000707077c23 */ /* 0x100fe20008000002 */
[----:B------:R-:W-:Y:S01]  /*0570*/  UISETP.GT.U32.AND UP1, UPT, UR5, 0xc, UPT ;  /* 0x0000000c0500788c */ /* 0x000fe2000bf24070 */
[--C-:B------:R-:W-:Y:S01]  /*0580*/  FFMA R13, R13, UR7, R2.reuse ;  /* 0x000000070d0d7c23 */ /* 0x100fe20008000002 */
[--C-:B------:R-:W-:Y:S01]  /*0590*/  FFMA R11, R11, UR7, R2.reuse ;  /* 0x000000070b0b7c23 */ /* 0x100fe20008000002 */
[--C-:B------:R-:W-:Y:S01]  /*05a0*/  FFMA R9, R9, UR7, R2.reuse ;  /* 0x0000000709097c23 */ /* 0x100fe20008000002 */
[--C-:B------:R-:W-:Y:S01]  /*05b0*/  FFMA R7, R7, UR7, R2.reuse ;  /* 0x0000000707077c23 */ /* 0x100fe20008000002 */
[----:B------:R-:W-:Y:S01]  /*05c0*/  UISETP.GT.AND.EX UP1, UPT, UR6, URZ, UPT, UP1 ;  /* 0x000000ff0600728c */ /* 0x000fe2000bf24310 */
        /* <DEDUP_REMOVED lines=13> */
.L_x_23:
[----:B------:R-:W-:-:S04]  /*06a0*/  UISETP.GT.U32.AND UP1, UPT, UR5, 0x4, UPT ;  /* 0x000000040500788c */ /* 0x000fc8000bf24070 */
[----:B------:R-:W-:-:S09]  /*06b0*/  UISETP.GT.AND.EX UP1, UPT, UR6, URZ, UPT, UP1 ;  /* 0x000000ff0600728c */ /* 0x000fd2000bf24310 */
[----:B------:R-:W-:Y:S05]  /*06c0*/  BRA.U !UP1, `(.L_x_25) ;  /* 0x0000000109947547 */ /* 0x000fea000b800000 */
[----:B------:R-:W2:Y:S01]  /*06d0*/  LDC R2, c[0x0][0x398] ;  /* 0x0000e600ff027b82 */ /* 0x000ea20000000800 */
[----:B------:R-:W2:Y:S01]  /*06e0*/  LDCU UR7, c[0x0][0x388] ;  /* 0x00007100ff0777ac */ /* 0x000ea20008000800 */
[----:B------:R-:W-:Y:S02]  /*06f0*/  UIADD3 UR5, UP1, UPT, UR5, -0x8, URZ ;  /* 0xfffffff805057890 */ /* 0x000fe4000ff3e0ff */
[----:B------:R-:W-:Y:S02]  /*0700*/  UPLOP3.LUT UP0, UPT, UPT, UPT, UPT, 0x40, 0x4 ;  /* 0x000000000004789c */ /* 0x000fe40003f0e870 */
[----:B------:R-:W-:Y:S01]  /*0710*/  UIADD3.X UR6, UPT, UPT, UR6, -0x1, URZ, UP1, !UPT ;  /* 0xffffffff06067890 */ /* 0x000fe20008ffe4ff */
[--C-:B--2---:R-:W-:Y:S01]  /*0720*/  FFMA R13, R13, UR7, R2.reuse ;  /* 0x000000070d0d7c23 */ /* 0x104fe20008000002 */
        /* <DEDUP_REMOVED lines=30> */
[----:B------:R-:W-:-:S07]  /*0910*/  FFMA R7, R7, UR7, R2 ;  /* 0x0000000707077c23 */ /* 0x000fce0008000002 */
.L_x_25:
[----:B------:R-:W-:-:S04]  /*0920*/  UISETP.NE.U32.AND UP1, UPT, UR5, URZ, UPT ;  /* 0x000000ff0500728c */ /* 0x000fc8000bf25070 */
[----:B------:R-:W-:-:S09]  /*0930*/  UISETP.NE.OR.EX UP0, UPT, UR6, URZ, UP0, UP1 ;  /* 0x000000ff0600728c */ /* 0x000fd20008705710 */
[----:B------:R-:W-:Y:S05]  /*0940*/  BRA.U !UP0, `(.L_x_21) ;  /* 0x0000000108547547 */ /* 0x000fea000b800000 */
.L_x_22:
        /* <DEDUP_REMOVED lines=21> */
.L_x_21:
[----:B------:R-:W-:-:S04]  /*0aa0*/  UISETP.NE.U32.AND UP0, UPT, UR11, URZ, UPT ;  /* 0x000000ff0b00728c */ /* 0x000fc8000bf05070 */
[----:B------:R-:W-:-:S09]  /*0ab0*/  UISETP.NE.AND.EX UP0, UPT, UR4, URZ, UPT, UP0 ;  /* 0x000000ff0400728c */ /* 0x000fd2000bf05300 */
[----:B------:R-:W-:Y:S05]  /*0ac0*/  BRA.U !UP0, `(.L_x_20) ;  /* 0x0000000108307547 */ /* 0x000fea000b800000 */
[----:B0-----:R-:W0:Y:S01]  /*0ad0*/  LDC R0, c[0x0][0x398] ;  /* 0x0000e600ff007b82 */ /* 0x001e220000000800 */
[----:B------:R-:W2:Y:S01]  /*0ae0*/  LDCU UR5, c[0x0][0x388] ;  /* 0x00007100ff0577ac */ /* 0x000ea20008000800 */
[----:B------:R-:W-:Y:S01]  /*0af0*/  NOP ;  /* 0x0000000000007918 */ /* 0x000fe20000000000 */
.L_x_26:
[----:B------:R-:W-:Y:S01]  /*0b00*/  UIADD3 UR11, UP0, UPT, UR11, -0x1, URZ ;  /* 0xffffffff0b0b7890 */ /* 0x000fe2000ff1e0ff */
[--C-:B0-2---:R-:W-:Y:S01]  /*0b10*/  FFMA R13, R13, UR5, R0.reuse ;  /* 0x000000050d0d7c23 */ /* 0x105fe20008000000 */
[--C-:B------:R-:W-:Y:S01]  /*0b20*/  FFMA R11, R11, UR5, R0.reuse ;  /* 0x000000050b0b7c23 */ /* 0x100fe20008000000 */
[--C-:B------:R-:W-:Y:S01]  /*0b30*/  FFMA R9, R9, UR5, R0.reuse ;  /* 0x0000000509097c23 */ /* 0x100fe20008000000 */
[----:B------:R-:W-:Y:S01]  /*0b40*/  UIADD3.X UR4, UPT, UPT, UR4, -0x1, URZ, UP0, !UPT ;  /* 0xffffffff04047890 */ /* 0x000fe200087fe4ff */
[----:B------:R-:W-:Y:S01]  /*0b50*/  FFMA R7, R7, UR5, R0 ;  /* 0x0000000507077c23 */ /* 0x000fe20008000000 */
[----:B------:R-:W-:-:S04]  /*0b60*/  UISETP.NE.U32.AND UP0, UPT, UR11, URZ, UPT ;  /* 0x000000ff0b00728c */ /* 0x000fc8000bf05070 */
[----:B------:R-:W-:-:S09]  /*0b70*/  UISETP.NE.AND.EX UP0, UPT, UR4, URZ, UPT, UP0 ;  /* 0x000000ff0400728c */ /* 0x000fd2000bf05300 */
[----:B------:R-:W-:Y:S05]  /*0b80*/  BRA.U UP0, `(.L_x_26) ;  /* 0xfffffffd00dc7547 */ /* 0x000fea000b83ffff */
.L_x_20:
[----:B------:R-:W-:Y:S01]  /*0b90*/  CS2R.32 R15, SR_CLOCKLO ;  /* 0x00000000000f7805 */ /* 0x000fe20000005000 */
[----:B------:R-:W2:Y:S03]  /*0ba0*/  LDC.64 R2, c[0x0][0x390] ;  /* 0x0000e400ff027b82 */ /* 0x000ea60000000a00 */
[----:B------:R-:W-:-:S05]  /*0bb0*/  IADD3 R15, PT, PT, R15, -UR10, RZ ;  /* 0x8000000a0f0f7c10 */ /* 0x000fca000fffe0ff */
[----:B------:R-:W3:Y:S01]  /*0bc0*/  LDC.64 R4, c[0x0][0x3a0] ;  /* 0x0000e800ff047b82 */ /* 0x000ee20000000a00 */
[----:B--2---:R-:W-:Y:S04]  /*0bd0*/  STG.E desc[UR8][R2.64], R13 ;  /* 0x0000000d02007986 */ /* 0x004fe8000c101908 */
[----:B------:R-:W-:Y:S04]  /*0be0*/  STG.E desc[UR8][R2.64+0x4], R11 ;  /* 0x0000040b02007986 */ /* 0x000fe8000c101908 */
[----:B------:R-:W-:Y:S04]  /*0bf0*/  STG.E desc[UR8][R2.64+0x8], R9 ;  /* 0x0000080902007986 */ /* 0x000fe8000c101908 */
[----:B------:R-:W-:Y:S04]  /*0c00*/  STG.E desc[UR8][R2.64+0xc], R7 ;  /* 0x00000c0702007986 */ /* 0x000fe8000c101908 */
[----:B---3--:R-:W-:Y:S01]  /*0c10*/  STG.E desc[UR8][R4.64], R15 ;  /* 0x0000000f04007986 */ /* 0x008fe2000c101908 */
[----:B-1----:R-:W-:Y:S05]  /*0c20*/  EXIT ;  /* 0x000000000000794d */ /* 0x002fea0003800000 */
.L_x_27:
        /* <DEDUP_REMOVED lines=13> */
.L_x_75:


//--------------------- .text._Z9axpy_simdILi3EEvlfPffPj --------------------------
	.section	.text._Z9axpy_simdILi3EEvlfPffPj,"ax",@progbits
	.align	128
        .global         _Z9axpy_simdILi3EEvlfPffPj
        .type           _Z9axpy_simdILi3EEvlfPffPj,@function
        .size           _Z9axpy_simdILi3EEvlfPffPj,(.L_x_76 - _Z9axpy_simdILi3EEvlfPffPj)
        .other          _Z9axpy_simdILi3EEvlfPffPj,@"STO_CUDA_ENTRY STV_DEFAULT"
_Z9axpy_simdILi3EEvlfPffPj:
.text._Z9axpy_simdILi3EEvlfPffPj:
        /* <DEDUP_REMOVED lines=18> */
[----:B------:R-:W-:Y:S01]  /*0120*/  ULOP3.LUT UR5, UR6, 0xfffffffc, URZ, 0xc0, !UPT ;  /* 0xfffffffc06057892 */ /* 0x000fe2000f8ec0ff */
[----:B------:R-:W-:Y:S01]  /*0130*/  HFMA2 R9, -RZ, RZ, 0, 0 ;  /* 0x00000000ff097431 */ /* 0x000fe200000001ff */
[----:B------:R-:W-:Y:S01]  /*0140*/  ULOP3.LUT UR6, UR7, 0x7fffffff, URZ, 0xc0, !UPT ;  /* 0x7fffffff07067892 */ /* 0x000fe2000f8ec0ff */
[----:B------:R-:W-:Y:S01]  /*0150*/  MOV R7, RZ ;  /* 0x000000ff00077202 */ /* 0x000fe20000000f00 */
[----:B------:R-:W-:Y:S01]  /*0160*/  UISETP.GT.U32.AND UP0, UPT, UR5, URZ, UPT ;  /* 0x000000ff0500728c */ /* 0x000fe2000bf04070 */
[----:B------:R-:W-:-:S03]  /*0170*/  MOV R11, RZ ;  /* 0x000000ff000b7202 */ /* 0x000fc60000000f00 */
[----:B------:R-:W-:-:S09]  /*0180*/  UISETP.GT.AND.EX UP0, UPT, UR6, URZ, UPT, UP0 ;  /* 0x000000ff0600728c */ /* 0x000fd2000bf04300 */
[----:B------:R-:W-:Y:S05]  /*0190*/  BRA.U !UP0, `(.L_x_30) ;  /* 0x00000005087c7547 */ /* 0x000fea000b800000 */
[----:B------:R-:W-:Y:S02]  /*01a0*/  UISETP.GT.U32.AND UP1, UPT, UR5, 0xc, UPT ;  /* 0x0000000c0500788c */ /* 0x000fe4000bf24070 */
[----:B------:R-:W-:Y:S02]  /*01b0*/  UPLOP3.LUT UP0, UPT, UPT, UPT, UPT, 0x80, 0x8 ;  /* 0x000000000008789c */ /* 0x000fe40003f0f070 */
[----:B------:R-:W-:-:S09]  /*01c0*/  UISETP.GT.AND.EX UP1, UPT, UR6, URZ, UPT, UP1 ;  /* 0x000000ff0600728c */ /* 0x000fd2000bf24310 */
[----:B------:R-:W-:Y:S05]  /*01d0*/  BRA.U !UP1, `(.L_x_31) ;  /* 0x0000000109e07547 */ /* 0x000fea000b800000 */
[----:B------:R-:W0:Y:S01]  /*01e0*/  LDC R0, c[0x0][0x398] ;  /* 0x0000e600ff007b82 */ /* 0x000e220000000800 */
[----:B------:R-:W1:Y:S01]  /*01f0*/  LDCU UR7, c[0x0][0x388] ;  /* 0x00007100ff0777ac */ /* 0x000e620008000800 */
[----:B------:R-:W-:-:S11]  /*0200*/  UPLOP3.LUT UP0, UPT, UPT, UPT, UPT, 0x40, 0x4 ;  /* 0x000000000004789c */ /* 0x000fd60003f0e870 */
.L_x_32:
[--C-:B01----:R-:W-:Y:S01]  /*0210*/  FFMA R11, R11, UR7, R0.reuse ;  /* 0x000000070b0b7c23 */ /* 0x103fe20008000000 */
[--C-:B------:R-:W-:Y:S01]  /*0220*/  FFMA R9, R9, UR7, R0.reuse ;  /* 0x0000000709097c23 */ /* 0x100fe20008000000 */
[--C-:B------:R-:W-:Y:S01]  /*0230*/  FFMA R7, R7, UR7, R0.reuse ;  /* 0x0000000707077c23 */ /* 0x100fe20008000000 */
[----:B------:R-:W-:Y:S01]  /*0240*/  UIADD3 UR5, UP1, UPT, UR5, -0x10, URZ ;  /* 0xfffffff005057890 */ /* 0x000fe2000ff3e0ff */
[--C-:B------:R-:W-:Y:S01]  /*0250*/  FFMA R11, R11, UR7, R0.reuse ;  /* 0x000000070b0b7c23 */ /* 0x100fe20008000000 */
[--C-:B------:R-:W-:Y:S01]  /*0260*/  FFMA R9, R9, UR7, R0.reuse ;  /* 0x0000000709097c23 */ /* 0x100fe20008000000 */
[--C-:B------:R-:W-:Y:S01]  /*0270*/  FFMA R7, R7, UR7, R0.reuse ;  /* 0x0000000707077c23 */ /* 0x100fe20008000000 */
[----:B------:R-:W-:Y:S01]  /*0280*/  UIADD3.X UR6, UPT, UPT, UR6, -0x1, URZ, UP1, !UPT ;  /* 0xffffffff06067890 */ /* 0x000fe20008ffe4ff */
[--C-:B------:R-:W-:Y:S01]  /*0290*/  FFMA R11, R11, UR7, R0.reuse ;  /* 0x000000070b0b7c23 */ /* 0x100fe20008000000 */
[--C-:B------:R-:W-:Y:S01]  /*02a0*/  FFMA R9, R9, UR7, R0.reuse ;  /* 0x0000000709097c23 */ /* 0x100fe20008000000 */
[--C-:B------:R-:W-:Y:S01]  /*02b0*/  FFMA R7, R7, UR7, R0.reuse ;  /* 0x0000000707077c23 */ /* 0x100fe20008000000 */
[----:B------:R-:W-:Y:S01]  /*02c0*/  UISETP.GT.U32.AND UP1, UPT, UR5, 0xc, UPT ;  /* 0x0000000c0500788c */ /* 0x000fe2000bf24070 */
[--C-:B------:R-:W-:Y:S01]  /*02d0*/  FFMA R11, R11, UR7, R0.reuse ;  /* 0x000000070b0b7c23 */ /* 0x100fe20008000000 */
[--C-:B------:R-:W-:Y:S01]  /*02e0*/  FFMA R9, R9, UR7, R0.reuse ;  /* 0x0000000709097c23 */ /* 0x100fe20008000000 */
[--C-:B------:R-:W-:Y:S01]  /*02f0*/  FFMA R7, R7, UR7, R0.reuse ;  /* 0x0000000707077c23 */ /* 0x100fe20008000000 */
[----:B------:R-:W-:Y:S01]  /*0300*/  UISETP.GT.AND.EX UP1, UPT, UR6, URZ, UPT, UP1 ;  /* 0x000000ff0600728c */ /* 0x000fe2000bf24310 */
[--C-:B------:R-:W-:Y:S01]  /*0310*/  FFMA R11, R11, UR7, R0.reuse ;  /* 0x000000070b0b7c23 */ /* 0x100fe20008000000 */
[--C-:B------:R-:W-:Y:S01]  /*0320*/  FFMA R9, R9, UR7, R0.reuse ;  /* 0x0000000709097c23 */ /* 0x100fe20008000000 */
[----:B------:R-:W-:-:S02]  /*0330*/  FFMA R7, R7, UR7, R0 ;  /* 0x0000000707077c23 */ /* 0x000fc40008000000 */
[--C-:B------:R-:W-:Y:S01]  /*0340*/  FFMA R11, R11, UR7, R0.reuse ;  /* 0x000000070b0b7c23 */ /* 0x100fe20008000000 */
[--C-:B------:R-:W-:Y:S01]  /*0350*/  FFMA R9, R9, UR7, R0.reuse ;  /* 0x0000000709097c23 */ /* 0x100fe20008000000 */
[--C-:B------:R-:W-:Y:S02]  /*0360*/  FFMA R7, R7, UR7, R0.reuse ;  /* 0x0000000707077c23 */ /* 0x100fe40008000000 */
[--C-:B------:R-:W-:Y:S01]  /*0370*/  FFMA R11, R11, UR7, R0.reuse ;  /* 0x000000070b0b7c23 */ /* 0x100fe20008000000 */
[--C-:B------:R-:W-:Y:S01]  /*0380*/  FFMA R9, R9, UR7, R0.reuse ;  /* 0x0000000709097c23 */ /* 0x100fe20008000000 */
[--C-:B------:R-:W-:Y:S02]  /*0390*/  FFMA R7, R7, UR7, R0.reuse ;  /* 0x0000000707077c23 */ /* 0x100fe40008000000 */
        /* <DEDUP_REMOVED lines=26> */
[----:B------:R-:W-:Y:S01]  /*0540*/  FFMA R7, R7, UR7, R0 ;  /* 0x0000000707077c23 */ /* 0x000fe20008000000 */
[----:B------:R-:W-:Y:S06]  /*0550*/  BRA.U UP1, `(.L_x_32) ;  /* 0xfffffffd012c7547 */ /* 0x000fec000b83ffff */
.L_x_31:
[----:B------:R-:W-:-:S04]  /*0560*/  UISETP.GT.U32.AND UP1, UPT, UR5, 0x4, UPT ;  /* 0x000000040500788c */ /* 0x000fc8000bf24070 */
[----:B------:R-:W-:-:S09]  /*0570*/  UISETP.GT.AND.EX UP1, UPT, UR6, URZ, UPT, UP1 ;  /* 0x000000ff0600728c */ /* 0x000fd2000bf24310 */
[----:B------:R-:W-:Y:S05]  /*0580*/  BRA.U !UP1, `(.L_x_33) ;  /* 0x0000000109747547 */ /* 0x000fea000b800000 */
[----:B------:R-:W0:Y:S01]  /*0590*/  LDC R0, c[0x0][0x398] ;  /* 0x0000e600ff007b82 */ /* 0x000e220000000800 */
[----:B------:R-:W0:Y:S01]  /*05a0*/  LDCU UR7, c[0x0][0x388] ;  /* 0x00007100ff0777ac */ /* 0x000e220008000800 */
[----:B------:R-:W-:Y:S02]  /*05b0*/  UIADD3 UR5, UP1, UPT, UR5, -0x8, URZ ;  /* 0xfffffff805057890 */ /* 0x000fe4000ff3e0ff */
[----:B------:R-:W-:Y:S02]  /*05c0*/  UPLOP3.LUT UP0, UPT, UPT, UPT, UPT, 0x40, 0x4 ;  /* 0x000000000004789c */ /* 0x000fe40003f0e870 */
[----:B------:R-:W-:Y:S01]  /*05d0*/  UIADD3.X UR6, UPT, UPT, UR6, -0x1, URZ, UP1, !UPT ;  /* 0xffffffff06067890 */ /* 0x000fe20008ffe4ff */
[--C-:B0-----:R-:W-:Y:S01]  /*05e0*/  FFMA R11, R11, UR7, R0.reuse ;  /* 0x000000070b0b7c23 */ /* 0x101fe20008000000 */
        /* <DEDUP_REMOVED lines=22> */
[----:B------:R-:W-:-:S07]  /*0750*/  FFMA R7, R7, UR7, R0 ;  /* 0x0000000707077c23 */ /* 0x000fce0008000000 */
.L_x_33:
[----:B------:R-:W-:-:S04]  /*0760*/  UISETP.NE.U32.AND UP1, UPT, UR5, URZ, UPT ;  /* 0x000000ff0500728c */ /* 0x000fc8000bf25070 */
[----:B------:R-:W-:-:S09]  /*0770*/  UISETP.NE.OR.EX UP0, UPT, UR6, URZ, UP0, UP1 ;  /* 0x000000ff0600728c */ /* 0x000fd20008705710 */
[----:B------:R-:W-:Y:S05]  /*0780*/  BRA.U !UP0, `(.L_x_29) ;  /* 0x0000000108507547 */ /* 0x000fea000b800000 */
.L_x_30:
[----:B------:R-:W0:Y:S01]  /*0790*/  LDC R0, c[0x0][0x398] ;  /* 0x0000e600ff007b82 */ /* 0x000e220000000800 */
[----:B------:R-:W1:Y:S01]  /*07a0*/  LDCU UR7, c[0x0][0x388] ;  /* 0x00007100ff0777ac */ /* 0x000e620008000800 */
[----:B------:R-:W-:Y:S01]  /*07b0*/  NOP ;  /* 0x0000000000007918 */ /* 0x000fe20000000000 */
.L_x_34:
        /* <DEDUP_REMOVED lines=13> */
[----:B------:R-:W-:-:S02]  /*0890*/  FFMA R11, R11, UR7, R0 ;  /* 0x000000070b0b7c23 */ /* 0x000fc40008000000 */
[--C-:B------:R-:W-:Y:S01]  /*08a0*/  FFMA R9, R9, UR7, R0.reuse ;  /* 0x0000000709097c23 */ /* 0x100fe20008000000 */
[----:B------:R-:W-:-:S03]  /*08b0*/  FFMA R7, R7, UR7, R0 ;  /* 0x0000000707077c23 */ /* 0x000fc60008000000 */
[----:B------:R-:W-:Y:S05]  /*08c0*/  BRA.U UP0, `(.L_x_34) ;  /* 0xfffffffd00bc7547 */ /* 0x000fea000b83ffff */
.L_x_29:
[----:B------:R-:W-:-:S04]  /*08d0*/  UISETP.NE.U32.AND UP0, UPT, UR11, URZ, UPT ;  /* 0x000000ff0b00728c */ /* 0x000fc8000bf05070 */
[----:B------:R-:W-:-:S09]  /*08e0*/  UISETP.NE.AND.EX UP0, UPT, UR4, URZ, UPT, UP0 ;  /* 0x000000ff0400728c */ /* 0x000fd2000bf05300 */
[----:B------:R-:W-:Y:S05]  /*08f0*/  BRA.U !UP0, `(.L_x_28) ;  /* 0x00000001082c7547 */ /* 0x000fea000b800000 */
[----:B------:R-:W0:Y:S01]  /*0900*/  LDC R0, c[0x0][0x398] ;  /* 0x0000e600ff007b82 */ /* 0x000e220000000800 */
[----:B------:R-:W1:Y:S01]  /*0910*/  LDCU UR5, c[0x0][0x388] ;  /* 0x00007100ff0577ac */ /* 0x000e620008000800 */
[----:B------:R-:W-:Y:S01]  /*0920*/  NOP ;  /* 0x0000000000007918 */ /* 0x000fe20000000000 */
.L_x_35:
[----:B------:R-:W-:Y:S01]  /*0930*/  UIADD3 UR11, UP0, UPT, UR11, -0x1, URZ ;  /* 0xffffffff0b0b7890 */ /* 0x000fe2000ff1e0ff */
[--C-:B01----:R-:W-:Y:S01]  /*0940*/  FFMA R11, R11, UR5, R0.reuse ;  /* 0x000000050b0b7c23 */ /* 0x103fe20008000000 */
[--C-:B------:R-:W-:Y:S01]  /*0950*/  FFMA R9, R9, UR5, R0.reuse ;  /* 0x0000000509097c23 */ /* 0x100fe20008000000 */
[----:B------:R-:W-:Y:S01]  /*0960*/  FFMA R7, R7, UR5, R0 ;  /* 0x0000000507077c23 */ /* 0x000fe20008000000 */
[----:B------:R-:W-:Y:S02]  /*0970*/  UIADD3.X UR4, UPT, UPT, UR4, -0x1, URZ, UP0, !UPT ;  /* 0xffffffff04047890 */ /* 0x000fe400087fe4ff */
[----:B------:R-:W-:-:S04]  /*0980*/  UISETP.NE.U32.AND UP0, UPT, UR11, URZ, UPT ;  /* 0x000000ff0b00728c */ /* 0x000fc8000bf05070 */
[----:B------:R-:W-:-:S09]  /*0990*/  UISETP.NE.AND.EX UP0, UPT, UR4, URZ, UPT, UP0 ;  /* 0x000000ff0400728c */ /* 0x000fd2000bf05300 */
[----:B------:R-:W-:Y:S05]  /*09a0*/  BRA.U UP0, `(.L_x_35) ;  /* 0xfffffffd00e07547 */ /* 0x000fea000b83ffff */
.L_x_28:
[----:B------:R-:W-:Y:S01]  /*09b0*/  CS2R.32 R13, SR_CLOCKLO ;  /* 0x00000000000d7805 */ /* 0x000fe20000005000 */
[----:B------:R-:W0:Y:S03]  /*09c0*/  LDC.64 R2, c[0x0][0x390] ;  /* 0x0000e400ff027b82 */ /* 0x000e260000000a00 */
[----:B------:R-:W-:-:S05]  /*09d0*/  IADD3 R13, PT, PT, R13, -UR10, RZ ;  /* 0x8000000a0d0d7c10 */ /* 0x000fca000fffe0ff */
[----:B------:R-:W1:Y:S01]  /*09e0*/  LDC.64 R4, c[0x0][0x3a0] ;  /* 0x0000e800ff047b82 */ /* 0x000e620000000a00 */
[----:B0-----:R-:W-:Y:S04]  /*09f0*/  STG.E desc[UR8][R2.64], R11 ;  /* 0x0000000b02007986 */ /* 0x001fe8000c101908 */
[----:B------:R-:W-:Y:S04]  /*0a00*/  STG.E desc[UR8][R2.64+0x4], R9 ;  /* 0x0000040902007986 */ /* 0x000fe8000c101908 */
[----:B------:R-:W-:Y:S04]  /*0a10*/  STG.E desc[UR8][R2.64+0x8], R7 ;  /* 0x0000080702007986 */ /* 0x000fe8000c101908 */
[----:B-1----:R-:W-:Y:S01]  /*0a20*/  STG.E desc[UR8][R4.64], R13 ;  /* 0x0000000d04007986 */ /* 0x002fe2000c101908 */
[----:B------:R-:W-:Y:S05]  /*0a30*/  EXIT ;  /* 0x000000000000794d */ /* 0x000fea0003800000 */
.L_x_36:
        /* <DEDUP_REMOVED lines=12> */
.L_x_76:


//--------------------- .text._Z9axpy_simdILi2EEvlfPffPj --------------------------
	.section	.text._Z9axpy_simdILi2EEvlfPffPj,"ax",@progbits
	.align	128
        .global         _Z9axpy_simdILi2EEvlfPffPj
        .type           _Z9axpy_simdILi2EEvlfPffPj,@function
        .size           _Z9axpy_simdILi2EEvlfPffPj,(.L_x_77 - _Z9axpy_simdILi2EEvlfPffPj)
        .other          _Z9axpy_simdILi2EEvlfPffPj,@"STO_CUDA_ENTRY STV_DEFAULT"
_Z9axpy_simdILi2EEvlfPffPj:
.text._Z9axpy_simdILi2EEvlfPffPj:
        /* <DEDUP_REMOVED lines=21> */
[----:B------:R-:W-:-:S04]  /*0150*/  UISETP.GT.U32.AND UP0, UPT, UR5, URZ, UPT ;  /* 0x000000ff0500728c */ /* 0x000fc8000bf04070 */
        /* <DEDUP_REMOVED lines=9> */
.L_x_41:
[--C-:B01----:R-:W-:Y:S01]  /*01f0*/  FFMA R9, R9, UR7, R0.reuse ;  /* 0x0000000709097c23 */ /* 0x103fe20008000000 */
[--C-:B------:R-:W-:Y:S01]  /*0200*/  FFMA R7, R7, UR7, R0.reuse ;  /* 0x0000000707077c23 */ /* 0x100fe20008000000 */
[----:B------:R-:W-:Y:S02]  /*0210*/  UIADD3 UR5, UP1, UPT, UR5, -0x10, URZ ;  /* 0xfffffff005057890 */ /* 0x000fe4000ff3e0ff */
[--C-:B------:R-:W-:Y:S01]  /*0220*/  FFMA R9, R9, UR7, R0.reuse ;  /* 0x0000000709097c23 */ /* 0x100fe20008000000 */
[--C-:B------:R-:W-:Y:S01]  /*0230*/  FFMA R7, R7, UR7, R0.reuse ;  /* 0x0000000707077c23 */ /* 0x100fe20008000000 */
[----:B------:R-:W-:Y:S02]  /*0240*/  UIADD3.X UR6, UPT, UPT, UR6, -0x1, URZ, UP1, !UPT ;  /* 0xffffffff06067890 */ /* 0x000fe40008ffe4ff */
[--C-:B------:R-:W-:Y:S01]  /*0250*/  FFMA R9, R9, UR7, R0.reuse ;  /* 0x0000000709097c23 */ /* 0x100fe20008000000 */
[----:B------:R-:W-:Y:S01]  /*0260*/  FFMA R7, R7, UR7, R0 ;  /* 0x0000000707077c23 */ /* 0x000fe20008000000 */
[----:B------:R-:W-:-:S02]  /*0270*/  UISETP.GT.U32.AND UP1, UPT, UR5, 0xc, UPT ;  /* 0x0000000c0500788c */ /* 0x000fc4000bf24070 */
[--C-:B------:R-:W-:Y:S01]  /*0280*/  FFMA R9, R9, UR7, R0.reuse ;  /* 0x0000000709097c23 */ /* 0x100fe20008000000 */
[--C-:B------:R-:W-:Y:S01]  /*0290*/  FFMA R7, R7, UR7, R0.reuse ;  /* 0x0000000707077c23 */ /* 0x100fe20008000000 */
[----:B------:R-:W-:Y:S02]  /*02a0*/  UISETP.GT.AND.EX UP1, UPT, UR6, URZ, UPT, UP1 ;  /* 0x000000ff0600728c */ /* 0x000fe4000bf24310 */
[--C-:B------:R-:W-:Y:S01]  /*02b0*/  FFMA R9, R9, UR7, R0.reuse ;  /* 0x0000000709097c23 */ /* 0x100fe20008000000 */
[----:B------:R-:W-:-:S03]  /*02c0*/  FFMA R7, R7, UR7, R0 ;  /* 0x0000000707077c23 */ /* 0x000fc60008000000 */
        /* <DEDUP_REMOVED lines=21> */
[----:B------:R-:W-:Y:S01]  /*0420*/  FFMA R7, R7, UR7, R0 ;  /* 0x0000000707077c23 */ /* 0x000fe20008000000 */
[----:B------:R-:W-:Y:S06]  /*0430*/  BRA.U UP1, `(.L_x_41) ;  /* 0xfffffffd016c7547 */ /* 0x000fec000b83ffff */
.L_x_40:
        /* <DEDUP_REMOVED lines=23> */
[----:B------:R-:W-:-:S07]  /*05b0*/  FFMA R7, R7, UR7, R0 ;  /* 0x0000000707077c23 */ /* 0x000fce0008000000 */
.L_x_42:
[----:B------:R-:W-:-:S04]  /*05c0*/  UISETP.NE.U32.AND UP1, UPT, UR5, URZ, UPT ;  /* 0x000000ff0500728c */ /* 0x000fc8000bf25070 */
[----:B------:R-:W-:-:S09]  /*05d0*/  UISETP.NE.OR.EX UP0, UPT, UR6, URZ, UP0, UP1 ;  /* 0x000000ff0600728c */ /* 0x000fd20008705710 */
[----:B------:R-:W-:Y:S05]  /*05e0*/  BRA.U !UP0, `(.L_x_38) ;  /* 0x0000000108407547 */ /* 0x000fea000b800000 */
.L_x_39:
[----:B------:R-:W0:Y:S01]  /*05f0*/  LDC R0, c[0x0][0x398] ;  /* 0x0000e600ff007b82 */ /* 0x000e220000000800 */
[----:B------:R-:W1:Y:S01]  /*0600*/  LDCU UR7, c[0x0][0x388] ;  /* 0x00007100ff0777ac */ /* 0x000e620008000800 */
[----:B------:R-:W-:Y:S01]  /*0610*/  NOP ;  /* 0x0000000000007918 */ /* 0x000fe20000000000 */
.L_x_43:
[----:B------:R-:W-:Y:S01]  /*0620*/  UIADD3 UR5, UP0, UPT, UR5, -0x4, URZ ;  /* 0xfffffffc05057890 */ /* 0x000fe2000ff1e0ff */
[--C-:B01----:R-:W-:Y:S01]  /*0630*/  FFMA R9, R9, UR7, R0.reuse ;  /* 0x0000000709097c23 */ /* 0x103fe20008000000 */
[--C-:B------:R-:W-:Y:S02]  /*0640*/  FFMA R7, R7, UR7, R0.reuse ;  /* 0x0000000707077c23 */ /* 0x100fe40008000000 */
[----:B------:R-:W-:Y:S01]  /*0650*/  UIADD3.X UR6, UPT, UPT, UR6, -0x1, URZ, UP0, !UPT ;  /* 0xffffffff06067890 */ /* 0x000fe200087fe4ff */
[--C-:B------:R-:W-:Y:S01]  /*0660*/  FFMA R9, R9, UR7, R0.reuse ;  /* 0x0000000709097c23 */ /* 0x100fe20008000000 */
[----:B------:R-:W-:Y:S01]  /*0670*/  UISETP.NE.U32.AND UP0, UPT, UR5, URZ, UPT ;  /* 0x000000ff0500728c */ /* 0x000fe2000bf05070 */
[--C-:B------:R-:W-:Y:S02]  /*0680*/  FFMA R7, R7, UR7, R0.reuse ;  /* 0x0000000707077c23 */ /* 0x100fe40008000000 */
[--C-:B------:R-:W-:Y:S01]  /*0690*/  FFMA R9, R9, UR7, R0.reuse ;  /* 0x0000000709097c23 */ /* 0x100fe20008000000 */
[----:B------:R-:W-:Y:S01]  /*06a0*/  UISETP.NE.AND.EX UP0, UPT, UR6, URZ, UPT, UP0 ;  /* 0x000000ff0600728c */ /* 0x000fe2000bf05300 */
[----:B------:R-:W-:-:S02]  /*06b0*/  FFMA R7, R7, UR7, R0 ;  /* 0x0000000707077c23 */ /* 0x000fc40008000000 */
[--C-:B------:R-:W-:Y:S02]  /*06c0*/  FFMA R9, R9, UR7, R0.reuse ;  /* 0x0000000709097c23 */ /* 0x100fe40008000000 */
[----:B------:R-:W-:-:S04]  /*06d0*/  FFMA R7, R7, UR7, R0 ;  /* 0x0000000707077c23 */ /* 0x000fc80008000000 */
[----:B------:R-:W-:Y:S05]  /*06e0*/  BRA.U UP0, `(.L_x_43) ;  /* 0xfffffffd00cc7547 */ /* 0x000fea000b83ffff */
.L_x_38:
[----:B------:R-:W-:-:S04]  /*06f0*/  UISETP.NE.U32.AND UP0, UPT, UR11, URZ, UPT ;  /* 0x000000ff0b00728c */ /* 0x000fc8000bf05070 */
[----:B------:R-:W-:-:S09]  /*0700*/  UISETP.NE.AND.EX UP0, UPT, UR4, URZ, UPT, UP0 ;  /* 0x000000ff0400728c */ /* 0x000fd2000bf05300 */
[----:B------:R-:W-:Y:S05]  /*0710*/  BRA.U !UP0, `(.L_x_37) ;  /* 0x0000000108287547 */ /* 0x000fea000b800000 */
[----:B------:R-:W0:Y:S01]  /*0720*/  LDC R0, c[0x0][0x398] ;  /* 0x0000e600ff007b82 */ /* 0x000e220000000800 */
[----:B------:R-:W1:Y:S01]  /*0730*/  LDCU UR5, c[0x0][0x388] ;  /* 0x00007100ff0577ac */ /* 0x000e620008000800 */
[----:B------:R-:W-:Y:S01]  /*0740*/  NOP ;  /* 0x0000000000007918 */ /* 0x000fe20000000000 */
.L_x_44:
[----:B------:R-:W-:Y:S01]  /*0750*/  UIADD3 UR11, UP0, UPT, UR11, -0x1, URZ ;  /* 0xffffffff0b0b7890 */ /* 0x000fe2000ff1e0ff */
[--C-:B01----:R-:W-:Y:S01]  /*0760*/  FFMA R9, R9, UR5, R0.reuse ;  /* 0x0000000509097c23 */ /* 0x103fe20008000000 */
[----:B------:R-:W-:Y:S02]  /*0770*/  FFMA R7, R7, UR5, R0 ;  /* 0x0000000507077c23 */ /* 0x000fe40008000000 */
[----:B------:R-:W-:Y:S02]  /*0780*/  UIADD3.X UR4, UPT, UPT, UR4, -0x1, URZ, UP0, !UPT ;  /* 0xffffffff04047890 */ /* 0x000fe400087fe4ff */
[----:B------:R-:W-:-:S04]  /*0790*/  UISETP.NE.U32.AND UP0, UPT, UR11, URZ, UPT ;  /* 0x000000ff0b00728c */ /* 0x000fc8000bf05070 */
[----:B------:R-:W-:-:S09]  /*07a0*/  UISETP.NE.AND.EX UP0, UPT, UR4, URZ, UPT, UP0 ;  /* 0x000000ff0400728c */ /* 0x000fd2000bf05300 */
[----:B------:R-:W-:Y:S05]  /*07b0*/  BRA.U UP0, `(.L_x_44) ;  /* 0xfffffffd00e47547 */ /* 0x000fea000b83ffff */
.L_x_37:
[----:B------:R-:W-:Y:S01]  /*07c0*/  CS2R.32 R11, SR_CLOCKLO ;  /* 0x00000000000b7805 */ /* 0x000fe20000005000 */
[----:B------:R-:W0:Y:S03]  /*07d0*/  LDC.64 R2, c[0x0][0x390] ;  /* 0x0000e400ff027b82 */ /* 0x000e260000000a00 */
[----:B------:R-:W-:-:S05]  /*07e0*/  IADD3 R11, PT, PT, R11, -UR10, RZ ;  /* 0x8000000a0b0b7c10 */ /* 0x000fca000fffe0ff */
[----:B------:R-:W1:Y:S01]  /*07f0*/  LDC.64 R4, c[0x0][0x3a0] ;  /* 0x0000e800ff047b82 */ /* 0x000e620000000a00 */
[----:B0-----:R-:W-:Y:S04]  /*0800*/  STG.E desc[UR8][R2.64], R9 ;  /* 0x0000000902007986 */ /* 0x001fe8000c101908 */
[----:B------:R-:W-:Y:S04]  /*0810*/  STG.E desc[UR8][R2.64+0x4], R7 ;  /* 0x0000040702007986 */ /* 0x000fe8000c101908 */
[----:B-1----:R-:W-:Y:S01]  /*0820*/  STG.E desc[UR8][R4.64], R11 ;  /* 0x0000000b04007986 */ /* 0x002fe2000c101908 */
[----:B------:R-:W-:Y:S05]  /*0830*/  EXIT ;  /* 0x000000000000794d */ /* 0x000fea0003800000 */
.L_x_45:
        /* <DEDUP_REMOVED lines=12> */
.L_x_77:


//--------------------- .text._Z9axpy_simdILi1EEvlfPffPj --------------------------
	.section	.text._Z9axpy_simdILi1EEvlfPffPj,"ax",@progbits
	.align	128
        .global         _Z9axpy_simdILi1EEvlfPffPj
        .type           _Z9axpy_simdILi1EEvlfPffPj,@function
        .size           _Z9axpy_simdILi1EEvlfPffPj,(.L_x_78 - _Z9axpy_simdILi1EEvlfPffPj)
        .other          _Z9axpy_simdILi1EEvlfPffPj,@"STO_CUDA_ENTRY STV_DEFAULT"
_Z9axpy_simdILi1EEvlfPffPj:
.text._Z9axpy_simdILi1EEvlfPffPj:
[----:B------:R-:W-:Y:S01]  /*0000*/  LDC R1, c[0x0][0x37c] ;  /* 0x0000df00ff017b82 */ /* 0x000fe20000000800 */
[----:B------:R-:W0:Y:S01]  /*0010*/  LDCU.64 UR8, c[0x0][0x358] ;  /* 0x00006b00ff0877ac */ /* 0x000e220008000a00 */
[----:B------:R-:W-:-:S06]  /*0020*/  NOP ;  /* 0x0000000000007918 */ /* 0x000fcc0000000000 */
[----:B------:R-:W1:Y:S01]  /*0030*/  S2UR UR10, SR_CLOCKLO ;  /* 0x00000000000a79c3 */ /* 0x000e620000005000 */
[----:B------:R-:W-:Y:S01]  /*0040*/  NOP ;  /* 0x0000000000007918 */ /* 0x000fe20000000000 */
[----:B------:R-:W2:Y:S01]  /*0050*/  LDCU.64 UR6, c[0x0][0x380] ;  /* 0x00007000ff0677ac */ /* 0x000ea20008000a00 */
        /* <DEDUP_REMOVED lines=11> */
[----:B------:R-:W-:Y:S01]  /*0110*/  MOV R7, RZ ;  /* 0x000000ff00077202 */ /* 0x000fe20000000f00 */
[----:B------:R-:W-:Y:S02]  /*0120*/  ULOP3.LUT UR6, UR7, 0x7fffffff, URZ, 0xc0, !UPT ;  /* 0x7fffffff07067892 */ /* 0x000fe4000f8ec0ff */
        /* <DEDUP_REMOVED lines=10> */
.L_x_50:
[----:B01----:R-:W-:Y:S01]  /*01d0*/  FFMA R7, R7, UR7, R0 ;  /* 0x0000000707077c23 */ /* 0x003fe20008000000 */
[----:B------:R-:W-:-:S03]  /*01e0*/  UIADD3 UR5, UP1, UPT, UR5, -0x10, URZ ;  /* 0xfffffff005057890 */ /* 0x000fc6000ff3e0ff */
[--C-:B------:R-:W-:Y:S01]  /*01f0*/  FFMA R7, R7, UR7, R0.reuse ;  /* 0x0000000707077c23 */ /* 0x100fe20008000000 */
[----:B------:R-:W-:Y:S02]  /*0200*/  UIADD3.X UR6, UPT, UPT, UR6, -0x1, URZ, UP1, !UPT ;  /* 0xffffffff06067890 */ /* 0x000fe40008ffe4ff */
[----:B------:R-:W-:Y:S01]  /*0210*/  UISETP.GT.U32.AND UP1, UPT, UR5, 0xc, UPT ;  /* 0x0000000c0500788c */ /* 0x000fe2000bf24070 */
[----:B------:R-:W-:-:S03]  /*0220*/  FFMA R7, R7, UR7, R0 ;  /* 0x0000000707077c23 */ /* 0x000fc60008000000 */
[----:B------:R-:W-:Y:S01]  /*0230*/  UISETP.GT.AND.EX UP1, UPT, UR6, URZ, UPT, UP1 ;  /* 0x000000ff0600728c */ /* 0x000fe2000bf24310 */
[----:B------:R-:W-:-:S04]  /*0240*/  FFMA R7, R7, UR7, R0 ;  /* 0x0000000707077c23 */ /* 0x000fc80008000000 */
        /* <DEDUP_REMOVED lines=11> */
[----:B------:R-:W-:Y:S01]  /*0300*/  FFMA R7, R7, UR7, R0 ;  /* 0x0000000707077c23 */ /* 0x000fe20008000000 */
[----:B------:R-:W-:Y:S06]  /*0310*/  BRA.U UP1, `(.L_x_50) ;  /* 0xfffffffd01ac7547 */ /* 0x000fec000b83ffff */
.L_x_49:
        /* <DEDUP_REMOVED lines=8> */
[----:B0-----:R-:W-:-:S04]  /*03a0*/  FFMA R7, R7, UR7, R0 ;  /* 0x0000000707077c23 */ /* 0x001fc80008000000 */
[----:B------:R-:W-:-:S04]  /*03b0*/  FFMA R7, R7, UR7, R0 ;  /* 0x0000000707077c23 */ /* 0x000fc80008000000 */
[----:B------:R-:W-:-:S04]  /*03c0*/  FFMA R7, R7, UR7, R0 ;  /* 0x0000000707077c23 */ /* 0x000fc80008000000 */
[----:B------:R-:W-:-:S04]  /*03d0*/  FFMA R7, R7, UR7, R0 ;  /* 0x0000000707077c23 */ /* 0x000fc80008000000 */
[----:B------:R-:W-:-:S04]  /*03e0*/  FFMA R7, R7, UR7, R0 ;  /* 0x0000000707077c23 */ /* 0x000fc80008000000 */
[----:B------:R-:W-:-:S04]  /*03f0*/  FFMA R7, R7, UR7, R0 ;  /* 0x0000000707077c23 */ /* 0x000fc80008000000 */
[----:B------:R-:W-:-:S04]  /*0400*/  FFMA R7, R7, UR7, R0 ;  /* 0x0000000707077c23 */ /* 0x000fc80008000000 */
[----:B------:R-:W-:-:S07]  /*0410*/  FFMA R7, R7, UR7, R0 ;  /* 0x0000000707077c23 */ /* 0x000fce0008000000 */
.L_x_51:
[----:B------:R-:W-:-:S04]  /*0420*/  UISETP.NE.U32.AND UP1, UPT, UR5, URZ, UPT ;  /* 0x000000ff0500728c */ /* 0x000fc8000bf25070 */
[----:B------:R-:W-:-:S09]  /*0430*/  UISETP.NE.OR.EX UP0, UPT, UR6, URZ, UP0, UP1 ;  /* 0x000000ff0600728c */ /* 0x000fd20008705710 */
[----:B------:R-:W-:Y:S05]  /*0440*/  BRA.U !UP0, `(.L_x_47) ;  /* 0x0000000108307547 */ /* 0x000fea000b800000 */
.L_x_48:
[----:B------:R-:W0:Y:S01]  /*0450*/  LDC R0, c[0x0][0x398] ;  /* 0x0000e600ff007b82 */ /* 0x000e220000000800 */
[----:B------:R-:W1:Y:S01]  /*0460*/  LDCU UR7, c[0x0][0x388] ;  /* 0x00007100ff0777ac */ /* 0x000e620008000800 */
[----:B------:R-:W-:Y:S01]  /*0470*/  NOP ;  /* 0x0000000000007918 */ /* 0x000fe20000000000 */
.L_x_52:
[----:B------:R-:W-:Y:S01]  /*0480*/  UIADD3 UR5, UP0, UPT, UR5, -0x4, URZ ;  /* 0xfffffffc05057890 */ /* 0x000fe2000ff1e0ff */
[----:B01----:R-:W-:-:S03]  /*0490*/  FFMA R7, R7, UR7, R0 ;  /* 0x0000000707077c23 */ /* 0x003fc60008000000 */
[----:B------:R-:W-:Y:S01]  /*04a0*/  UIADD3.X UR6, UPT, UPT, UR6, -0x1, URZ, UP0, !UPT ;  /* 0xffffffff06067890 */ /* 0x000fe200087fe4ff */
[----:B------:R-:W-:Y:S01]  /*04b0*/  FFMA R7, R7, UR7, R0 ;  /* 0x0000000707077c23 */ /* 0x000fe20008000000 */
[----:B------:R-:W-:-:S03]  /*04c0*/  UISETP.NE.U32.AND UP0, UPT, UR5, URZ, UPT ;  /* 0x000000ff0500728c */ /* 0x000fc6000bf05070 */
[----:B------:R-:W-:Y:S01]  /*04d0*/  FFMA R7, R7, UR7, R0 ;  /* 0x0000000707077c23 */ /* 0x000fe20008000000 */
[----:B------:R-:W-:-:S03]  /*04e0*/  UISETP.NE.AND.EX UP0, UPT, UR6, URZ, UPT, UP0 ;  /* 0x000000ff0600728c */ /* 0x000fc6000bf05300 */
[----:B------:R-:W-:-:S06]  /*04f0*/  FFMA R7, R7, UR7, R0 ;  /* 0x0000000707077c23 */ /* 0x000fcc0008000000 */
[----:B------:R-:W-:Y:S05]  /*0500*/  BRA.U UP0, `(.L_x_52) ;  /* 0xfffffffd00dc7547 */ /* 0x000fea000b83ffff */
.L_x_47:
[----:B------:R-:W-:-:S04]  /*0510*/  UISETP.NE.U32.AND UP0, UPT, UR11, URZ, UPT ;  /* 0x000000ff0b00728c */ /* 0x000fc8000bf05070 */
[----:B------:R-:W-:-:S09]  /*0520*/  UISETP.NE.AND.EX UP0, UPT, UR4, URZ, UPT, UP0 ;  /* 0x000000ff0400728c */ /* 0x000fd2000bf05300 */
[----:B------:R-:W-:Y:S05]  /*0530*/  BRA.U !UP0, `(.L_x_46) ;  /* 0x0000000108247547 */ /* 0x000fea000b800000 */
[----:B------:R-:W0:Y:S01]  /*0540*/  LDC R0, c[0x0][0x398] ;  /* 0x0000e600ff007b82 */ /* 0x000e220000000800 */
[----:B------:R-:W1:Y:S01]  /*0550*/  LDCU UR5, c[0x0][0x388] ;  /* 0x00007100ff0577ac */ /* 0x000e620008000800 */
[----:B------:R-:W-:Y:S01]  /*0560*/  NOP ;  /* 0x0000000000007918 */ /* 0x000fe20000000000 */
.L_x_53:
[----:B------:R-:W-:Y:S01]  /*0570*/  UIADD3 UR11, UP0, UPT, UR11, -0x1, URZ ;  /* 0xffffffff0b0b7890 */ /* 0x000fe2000ff1e0ff */
[----:B01----:R-:W-:-:S03]  /*0580*/  FFMA R7, R7, UR5, R0 ;  /* 0x0000000507077c23 */ /* 0x003fc60008000000 */
[----:B------:R-:W-:Y:S02]  /*0590*/  UIADD3.X UR4, UPT, UPT, UR4, -0x1, URZ, UP0, !UPT ;  /* 0xffffffff04047890 */ /* 0x000fe400087fe4ff */
[----:B------:R-:W-:-:S04]  /*05a0*/  UISETP.NE.U32.AND UP0, UPT, UR11, URZ, UPT ;  /* 0x000000ff0b00728c */ /* 0x000fc8000bf05070 */
[----:B------:R-:W-:-:S09]  /*05b0*/  UISETP.NE.AND.EX UP0, UPT, UR4, URZ, UPT, UP0 ;  /* 0x000000ff0400728c */ /* 0x000fd2000bf05300 */
[----:B------:R-:W-:Y:S05]  /*05c0*/  BRA.U UP0, `(.L_x_53) ;  /* 0xfffffffd00e87547 */ /* 0x000fea000b83ffff */
.L_x_46:
[----:B------:R-:W-:Y:S01]  /*05d0*/  CS2R.32 R9, SR_CLOCKLO ;  /* 0x0000000000097805 */ /* 0x000fe20000005000 */
[----:B------:R-:W0:Y:S03]  /*05e0*/  LDC.64 R2, c[0x0][0x390] ;  /* 0x0000e400ff027b82 */ /* 0x000e260000000a00 */
[----:B------:R-:W-:-:S05]  /*05f0*/  IADD3 R9, PT, PT, R9, -UR10, RZ ;  /* 0x8000000a09097c10 */ /* 0x000fca000fffe0ff */
[----:B------:R-:W1:Y:S01]  /*0600*/  LDC.64 R4, c[0x0][0x3a0] ;  /* 0x0000e800ff047b82 */ /* 0x000e620000000a00 */
[----:B0-----:R-:W-:Y:S04]  /*0610*/  STG.E desc[UR8][R2.64], R7 ;  /* 0x0000000702007986 */ /* 0x001fe8000c101908 */
[----:B-1----:R-:W-:Y:S01]  /*0620*/  STG.E desc[UR8][R4.64], R9 ;  /* 0x0000000904007986 */ /* 0x002fe2000c101908 */
[----:B------:R-:W-:Y:S05]  /*0630*/  EXIT ;  /* 0x000000000000794d */ /* 0x000fea0003800000 */
.L_x_54:
        /* <DEDUP_REMOVED lines=12> */
.L_x_78:


//--------------------- .text._Z12axpy_unroll8lfPffPj --------------------------
	.section	.text._Z12axpy_unroll8lfPffPj,"ax",@progbits
	.align	128
        .global         _Z12axpy_unroll8lfPffPj
        .type           _Z12axpy_unroll8lfPffPj,@function
        .size           _Z12axpy_unroll8lfPffPj,(.L_x_79 - _Z12axpy_unroll8lfPffPj)
        .other          _Z12axpy_unroll8lfPffPj,@"STO_CUDA_ENTRY STV_DEFAULT"
_Z12axpy_unroll8lfPffPj:
.text._Z12axpy_unroll8lfPffPj:
[----:B------:R-:W-:Y:S01]  /*0000*/  LDC R1, c[0x0][0x37c] ;  /* 0x0000df00ff017b82 */ /* 0x000fe20000000800 */
[----:B------:R-:W0:Y:S01]  /*0010*/  LDCU.64 UR8, c[0x0][0x358] ;  /* 0x00006b00ff0877ac */ /* 0x000e220008000a00 */
[----:B------:R-:W-:-:S06]  /*0020*/  NOP ;  /* 0x0000000000007918 */ /* 0x000fcc0000000000 */
[----:B------:R-:W1:Y:S01]  /*0030*/  S2UR UR7, SR_CLOCKLO ;  /* 0x00000000000779c3 */ /* 0x000e620000005000 */
[----:B------:R-:W-:Y:S01]  /*0040*/  NOP ;  /* 0x0000000000007918 */ /* 0x000fe20000000000 */
[----:B------:R-:W2:Y:S02]  /*0050*/  LDCU.64 UR12, c[0x0][0x380] ;  /* 0x00007000ff0c77ac */ /* 0x000ea40008000a00 */
[----:B--2---:R-:W-:-:S04]  /*0060*/  UISETP.GE.U32.AND UP0, UPT, UR12, 0x1, UPT ;  /* 0x000000010c00788c */ /* 0x004fc8000bf06070 */
[----:B------:R-:W-:-:S09]  /*0070*/  UISETP.GE.AND.EX UP0, UPT, UR13, URZ, UPT, UP0 ;  /* 0x000000ff0d00728c */ /* 0x000fd2000bf06300 */
[----:B01----:R-:W-:Y:S05]  /*0080*/  BRA.U !UP0, `(.L_x_55) ;  /* 0x00000005081c7547 */ /* 0x003fea000b800000 */
[----:B------:R-:W0:Y:S02]  /*0090*/  LDC.64 R2, c[0x0][0x390] ;  /* 0x0000e400ff027b82 */ /* 0x000e240000000a00 */
[----:B0-----:R0:W5:Y:S01]  /*00a0*/  LDG.E R5, desc[UR8][R2.64] ;  /* 0x0000000802057981 */ /* 0x001162000c1e1900 */
[----:B------:R-:W-:Y:S02]  /*00b0*/  UIADD3 UR5, UP0, UPT, UR12, -0x1, URZ ;  /* 0xffffffff0c057890 */ /* 0x000fe4000ff1e0ff */
[----:B------:R-:W-:Y:S02]  /*00c0*/  UISETP.GE.U32.AND UP1, UPT, UR12, 0x19, UPT ;  /* 0x000000190c00788c */ /* 0x000fe4000bf26070 */
[----:B------:R-:W-:Y:S02]  /*00d0*/  UIADD3.X UR6, UPT, UPT, UR13, -0x1, URZ, UP0, !UPT ;  /* 0xffffffff0d067890 */ /* 0x000fe400087fe4ff */
[----:B------:R-:W-:Y:S02]  /*00e0*/  UISETP.GE.U32.AND.EX UP1, UPT, UR13, URZ, UPT, UP1 ;  /* 0x000000ff0d00728c */ /* 0x000fe4000bf26110 */
[----:B------:R-:W-:Y:S01]  /*00f0*/  USHF.R.U64 UR5, UR5, 0x3, UR6 ;  /* 0x0000000305057899 */ /* 0x000fe20008001206 */
[----:B------:R-:W-:-:S03]  /*0100*/  UMOV UR4, URZ ;  /* 0x000000ff00047c82 */ /* 0x000fc60008000000 */
[----:B------:R-:W-:-:S04]  /*0110*/  UIADD3 UR5, UP2, UPT, UR5, 0x1, URZ ;  /* 0x0000000105057890 */ /* 0x000fc8000ff5e0ff */
[----:B------:R-:W-:Y:S02]  /*0120*/  ULOP3.LUT UR10, UR5, 0x3, URZ, 0xc0, !UPT ;  /* 0x00000003050a7892 */ /* 0x000fe4000f8ec0ff */
[----:B------:R-:W-:Y:S02]  /*0130*/  ULEA.HI.X UR6, UR6, URZ, URZ, 0x1d, UP2 ;  /* 0x000000ff06067291 */ /* 0x000fe400090fecff */
[----:B------:R-:W-:-:S04]  /*0140*/  UISETP.NE.U32.AND UP0, UPT, UR10, URZ, UPT ;  /* 0x000000ff0a00728c */ /* 0x000fc8000bf05070 */
[----:B------:R-:W-:Y:S01]  /*0150*/  UISETP.NE.AND.EX UP0, UPT, UR4, URZ, UPT, UP0 ;  /* 0x000000ff0400728c */ /* 0x000fe2000bf05300 */
[----:B0-----:R-:W-:Y:S10]  /*0160*/  BRA.U !UP1, `(.L_x_56) ;  /* 0x0000000109a07547 */ /* 0x001ff4000b800000 */
[----:B------:R-:W0:Y:S01]  /*0170*/  LDCU UR11, c[0x0][0x398] ;  /* 0x00007300ff0b77ac */ /* 0x000e220008000800 */
[----:B------:R-:W-:Y:S02]  /*0180*/  ULOP3.LUT UR5, UR5, 0xfffffffc, URZ, 0xc0, !UPT ;  /* 0xfffffffc05057892 */ /* 0x000fe4000f8ec0ff */
[----:B------:R-:W-:-:S12]  /*0190*/  ULOP3.LUT UR6, UR6, 0x3fffffff, URZ, 0xc0, !UPT ;  /* 0x3fffffff06067892 */ /* 0x000fd8000f8ec0ff */
.L_x_57:
[----:B0----5:R-:W-:Y:S01]  /*01a0*/  FADD R5, R5, UR11 ;  /* 0x0000000b05057e21 */ /* 0x021fe20008000000 */
[----:B------:R-:W-:-:S03]  /*01b0*/  UIADD3 UR5, UP1, UPT, UR5, -0x4, URZ ;  /* 0xfffffffc05057890 */ /* 0x000fc6000ff3e0ff */
[----:B------:R-:W-:Y:S01]  /*01c0*/  FADD R5, R5, UR11 ;  /* 0x0000000b05057e21 */ /* 0x000fe20008000000 */
[----:B------:R-:W-:Y:S02]  /*01d0*/  UIADD3.X UR6, UPT, UPT, UR6, -0x1, URZ, UP1, !UPT ;  /* 0xffffffff06067890 */ /* 0x000fe40008ffe4ff */
[----:B------:R-:W-:Y:S01]  /*01e0*/  UISETP.NE.U32.AND UP1, UPT, UR5, URZ, UPT ;  /* 0x000000ff0500728c */ /* 0x000fe2000bf25070 */
[----:B------:R-:W-:-:S03]  /*01f0*/  FADD R5, R5, UR11 ;  /* 0x0000000b05057e21 */ /* 0x000fc60008000000 */
[----:B------:R-:W-:Y:S01]  /*0200*/  UISETP.NE.AND.EX UP1, UPT, UR6, URZ, UPT, UP1 ;  /* 0x000000ff0600728c */ /* 0x000fe2000bf25310 */
[----:B------:R-:W-:-:S04]  /*0210*/  FADD R5, R5, UR11 ;  /* 0x0000000b05057e21 */ /* 0x000fc80008000000 */
        /* <DEDUP_REMOVED lines=27> */
[----:B------:R-:W-:Y:S01]  /*03d0*/  FADD R5, R5, UR11 ;  /* 0x0000000b05057e21 */ /* 0x000fe20008000000 */
[----:B------:R-:W-:Y:S06]  /*03e0*/  BRA.U UP1, `(.L_x_57) ;  /* 0xfffffffd016c7547 */ /* 0x000fec000b83ffff */
.L_x_56:
[----:B------:R-:W-:Y:S05]  /*03f0*/  BRA.U !UP0, `(.L_x_58) ;  /* 0x00000001083c7547 */ /* 0x000fea000b800000 */
[----:B------:R-:W0:Y:S01]  /*0400*/  LDCU UR5, c[0x0][0x398] ;  /* 0x00007300ff0577ac */ /* 0x000e220008000800 */
[----:B------:R-:W-:Y:S01]  /*0410*/  NOP ;  /* 0x0000000000007918 */ /* 0x000fe20000000000 */
.L_x_59:
        /* <DEDUP_REMOVED lines=11> */
[----:B------:R-:W-:Y:S01]  /*04d0*/  FADD R5, R5, UR5 ;  /* 0x0000000505057e21 */ /* 0x000fe20008000000 */
[----:B------:R-:W-:Y:S06]  /*04e0*/  BRA.U UP0, `(.L_x_59) ;  /* 0xfffffffd00cc7547 */ /* 0x000fec000b83ffff */
.L_x_58:
[----:B-----5:R0:W-:Y:S02]  /*04f0*/  STG.E desc[UR8][R2.64], R5 ;  /* 0x0000000502007986 */ /* 0x0201e4000c101908 */
.L_x_55:
[----:B0-----:R-:W-:Y:S01]  /*0500*/  CS2R.32 R5, SR_CLOCKLO ;  /* 0x0000000000057805 */ /* 0x001fe20000005000 */
[----:B------:R-:W0:Y:S03]  /*0510*/  LDC.64 R2, c[0x0][0x3a0] ;  /* 0x0000e800ff027b82 */ /* 0x000e260000000a00 */
[----:B------:R-:W-:-:S05]  /*0520*/  IADD3 R5, PT, PT, R5, -UR7, RZ ;  /* 0x8000000705057c10 */ /* 0x000fca000fffe0ff */
[----:B0-----:R-:W-:Y:S01]  /*0530*/  STG.E desc[UR8][R2.64], R5 ;  /* 0x0000000502007986 */ /* 0x001fe2000c101908 */
[----:B------:R-:W-:Y:S05]  /*0540*/  EXIT ;  /* 0x000000000000794d */ /* 0x000fea0003800000 */
.L_x_60:
        /* <DEDUP_REMOVED lines=11> */
.L_x_79:


//--------------------- .text._Z4axpylfPffPj      --------------------------
	.section	.text._Z4axpylfPffPj,"ax",@progbits
	.align	128
        .global         _Z4axpylfPffPj
        .type           _Z4axpylfPffPj,@function
        .size           _Z4axpylfPffPj,(.L_x_80 - _Z4axpylfPffPj)
        .other          _Z4axpylfPffPj,@"STO_CUDA_ENTRY STV_DEFAULT"
_Z4axpylfPffPj:
.text._Z4axpylfPffPj:
        /* <DEDUP_REMOVED lines=11> */
[----:B------:R-:W-:Y:S02]  /*00b0*/  UISETP.GE.U32.AND UP0, UPT, UR6, 0x4, UPT ;  /* 0x000000040600788c */ /* 0x000fe4000bf06070 */
[----:B------:R-:W-:Y:S02]  /*00c0*/  ULOP3.LUT UR11, UR6, 0x3, URZ, 0xc0, !UPT ;  /* 0x00000003060b7892 */ /* 0x000fe4000f8ec0ff */
[----:B------:R-:W-:Y:S01]  /*00d0*/  UISETP.GE.U32.AND.EX UP0, UPT, UR7, URZ, UPT, UP0 ;  /* 0x000000ff0700728c */ /* 0x000fe2000bf06100 */
[----:B------:R-:W-:-:S08]  /*00e0*/  UMOV UR4, URZ ;  /* 0x000000ff00047c82 */ /* 0x000fd00008000000 */
[----:B0-----:R-:W-:Y:S05]  /*00f0*/  BRA.U !UP0, `(.L_x_62) ;  /* 0x0000000508007547 */ /* 0x001fea000b800000 */
[----:B------:R-:W-:Y:S02]  /*0100*/  ULOP3.LUT UR5, UR6, 0xfffffffc, URZ, 0xc0, !UPT ;  /* 0xfffffffc06057892 */ /* 0x000fe4000f8ec0ff */
        /* <DEDUP_REMOVED lines=11> */
.L_x_65:
[----:B01---5:R-:W-:Y:S01]  /*01c0*/  FFMA R5, R5, UR7, R0 ;  /* 0x0000000705057c23 */ /* 0x023fe20008000000 */
        /* <DEDUP_REMOVED lines=20> */
.L_x_64:
        /* <DEDUP_REMOVED lines=8> */
[----:B0----5:R-:W-:-:S04]  /*0390*/  FFMA R5, R5, UR7, R0 ;  /* 0x0000000705057c23 */ /* 0x021fc80008000000 */
[----:B------:R-:W-:-:S04]  /*03a0*/  FFMA R5, R5, UR7, R0 ;  /* 0x0000000705057c23 */ /* 0x000fc80008000000 */
[----:B------:R-:W-:-:S04]  /*03b0*/  FFMA R5, R5, UR7, R0 ;  /* 0x0000000705057c23 */ /* 0x000fc80008000000 */
[----:B------:R-:W-:-:S04]  /*03c0*/  FFMA R5, R5, UR7, R0 ;  /* 0x0000000705057c23 */ /* 0x000fc80008000000 */
[----:B------:R-:W-:-:S04]  /*03d0*/  FFMA R5, R5, UR7, R0 ;  /* 0x0000000705057c23 */ /* 0x000fc80008000000 */
[----:B------:R-:W-:-:S04]  /*03e0*/  FFMA R5, R5, UR7, R0 ;  /* 0x0000000705057c23 */ /* 0x000fc80008000000 */
[----:B------:R-:W-:-:S04]  /*03f0*/  FFMA R5, R5, UR7, R0 ;  /* 0x0000000705057c23 */ /* 0x000fc80008000000 */
[----:B------:R-:W-:-:S07]  /*0400*/  FFMA R5, R5, UR7, R0 ;  /* 0x0000000705057c23 */ /* 0x000fce0008000000 */
.L_x_66:
[----:B------:R-:W-:-:S04]  /*0410*/  UISETP.NE.U32.AND UP1, UPT, UR5, URZ, UPT ;  /* 0x000000ff0500728c */ /* 0x000fc8000bf25070 */
[----:B------:R-:W-:-:S09]  /*0420*/  UISETP.NE.OR.EX UP0, UPT, UR6, URZ, UP0, UP1 ;  /* 0x000000ff0600728c */ /* 0x000fd20008705710 */
[----:B------:R-:W-:Y:S05]  /*0430*/  BRA.U !UP0, `(.L_x_62) ;  /* 0x0000000108307547 */ /* 0x000fea000b800000 */
.L_x_63:
[----:B------:R-:W0:Y:S01]  /*0440*/  LDC R0, c[0x0][0x398] ;  /* 0x0000e600ff007b82 */ /* 0x000e220000000800 */
[----:B------:R-:W1:Y:S01]  /*0450*/  LDCU UR7, c[0x0][0x388] ;  /* 0x00007100ff0777ac */ /* 0x000e620008000800 */
[----:B------:R-:W-:Y:S01]  /*0460*/  NOP ;  /* 0x0000000000007918 */ /* 0x000fe20000000000 */
.L_x_67:
[----:B------:R-:W-:Y:S01]  /*0470*/  UIADD3 UR5, UP0, UPT, UR5, -0x4, URZ ;  /* 0xfffffffc05057890 */ /* 0x000fe2000ff1e0ff */
[----:B01---5:R-:W-:-:S03]  /*0480*/  FFMA R5, R5, UR7, R0 ;  /* 0x0000000705057c23 */ /* 0x023fc60008000000 */
[----:B------:R-:W-:Y:S01]  /*0490*/  UIADD3.X UR6, UPT, UPT, UR6, -0x1, URZ, UP0, !UPT ;  /* 0xffffffff06067890 */ /* 0x000fe200087fe4ff */
[----:B------:R-:W-:Y:S01]  /*04a0*/  FFMA R5, R5, UR7, R0 ;  /* 0x0000000705057c23 */ /* 0x000fe20008000000 */
[----:B------:R-:W-:-:S03]  /*04b0*/  UISETP.NE.U32.AND UP0, UPT, UR5, URZ, UPT ;  /* 0x000000ff0500728c */ /* 0x000fc6000bf05070 */
[----:B------:R-:W-:Y:S01]  /*04c0*/  FFMA R5, R5, UR7, R0 ;  /* 0x0000000705057c23 */ /* 0x000fe20008000000 */
[----:B------:R-:W-:-:S03]  /*04d0*/  UISETP.NE.AND.EX UP0, UPT, UR6, URZ, UPT, UP0 ;  /* 0x000000ff0600728c */ /* 0x000fc6000bf05300 */
[----:B------:R-:W-:-:S06]  /*04e0*/  FFMA R5, R5, UR7, R0 ;  /* 0x0000000705057c23 */ /* 0x000fcc0008000000 */
[----:B------:R-:W-:Y:S05]  /*04f0*/  BRA.U UP0, `(.L_x_67) ;  /* 0xfffffffd00dc7547 */ /* 0x000fea000b83ffff */
.L_x_62:
[----:B------:R-:W-:-:S04]  /*0500*/  UISETP.NE.U32.AND UP0, UPT, UR11, URZ, UPT ;  /* 0x000000ff0b00728c */ /* 0x000fc8000bf05070 */
[----:B------:R-:W-:-:S09]  /*0510*/  UISETP.NE.AND.EX UP0, UPT, UR4, URZ, UPT, UP0 ;  /* 0x000000ff0400728c */ /* 0x000fd2000bf05300 */
[----:B------:R-:W-:Y:S05]  /*0520*/  BRA.U !UP0, `(.L_x_68) ;  /* 0x0000000108247547 */ /* 0x000fea000b800000 */
[----:B------:R-:W0:Y:S01]  /*0530*/  LDC R0, c[0x0][0x398] ;  /* 0x0000e600ff007b82 */ /* 0x000e220000000800 */
[----:B------:R-:W1:Y:S01]  /*0540*/  LDCU UR5, c[0x0][0x388] ;  /* 0x00007100ff0577ac */ /* 0x000e620008000800 */
[----:B------:R-:W-:Y:S01]  /*0550*/  NOP ;  /* 0x0000000000007918 */ /* 0x000fe20000000000 */
.L_x_69:
[----:B------:R-:W-:Y:S01]  /*0560*/  UIADD3 UR11, UP0, UPT, UR11, -0x1, URZ ;  /* 0xffffffff0b0b7890 */ /* 0x000fe2000ff1e0ff */
[----:B01---5:R-:W-:-:S03]  /*0570*/  FFMA R5, R5, UR5, R0 ;  /* 0x0000000505057c23 */ /* 0x023fc60008000000 */
[----:B------:R-:W-:Y:S02]  /*0580*/  UIADD3.X UR4, UPT, UPT, UR4, -0x1, URZ, UP0, !UPT ;  /* 0xffffffff04047890 */ /* 0x000fe400087fe4ff */
[----:B------:R-:W-:-:S04]  /*0590*/  UISETP.NE.U32.AND UP0, UPT, UR11, URZ, UPT ;  /* 0x000000ff0b00728c */ /* 0x000fc8000bf05070 */
[----:B------:R-:W-:-:S09]  /*05a0*/  UISETP.NE.AND.EX UP0, UPT, UR4, URZ, UPT, UP0 ;  /* 0x000000ff0400728c */ /* 0x000fd2000bf05300 */
[----:B------:R-:W-:Y:S05]  /*05b0*/  BRA.U UP0, `(.L_x_69) ;  /* 0xfffffffd00e87547 */ /* 0x000fea000b83ffff */
.L_x_68:
[----:B-----5:R0:W-:Y:S02]  /*05c0*/  STG.E desc[UR8][R2.64], R5 ;  /* 0x0000000502007986 */ /* 0x0201e4000c101908 */
.L_x_61:
[----:B0-----:R-:W-:Y:S01]  /*05d0*/  CS2R.32 R5, SR_CLOCKLO ;  /* 0x0000000000057805 */ /* 0x001fe20000005000 */
[----:B------:R-:W0:Y:S03]  /*05e0*/  LDC.64 R2, c[0x0][0x3a0] ;  /* 0x0000e800ff027b82 */ /* 0x000e260000000a00 */
[----:B------:R-:W-:-:S05]  /*05f0*/  IADD3 R5, PT, PT, R5, -UR10, RZ ;  /* 0x8000000a05057c10 */ /* 0x000fca000fffe0ff */
[----:B0-----:R-:W-:Y:S01]  /*0600*/  STG.E desc[UR8][R2.64], R5 ;  /* 0x0000000502007986 */ /* 0x001fe2000c101908 */
[----:B------:R-:W-:Y:S05]  /*0610*/  EXIT ;  /* 0x000000000000794d */ /* 0x000fea0003800000 */
.L_x_70:
        /* <DEDUP_REMOVED lines=14> */
.L_x_80:


//--------------------- .nv.shared.reserved.0     --------------------------
	.section	.nv.shared.reserved.0,"aw",@nobits
	.weak		__nv_reservedSMEM_offset_0_alias
	.size		__nv_reservedSMEM_offset_0_alias, 0, 64
	.other		__nv_reservedSMEM_offset_0_alias,@"STO_CUDA_RESERVED_SHARED STV_DEFAULT"
__nv_reservedSMEM_offset_0_alias:
	.zero		0
	.zero		64


//--------------------- .nv.constant0._Z9axpy_simdILi8EEvlfPffPj --------------------------
	.section	.nv.constant0._Z9axpy_simdILi8EEvlfPffPj,"a",@progbits
	.sectionflags	@""
	.align	4
.nv.constant0._Z9axpy_simdILi8EEvlfPffPj:
	.zero		936


//--------------------- .nv.constant0._Z9axpy_simdILi7EEvlfPffPj --------------------------
	.section	.nv.constant0._Z9axpy_simdILi7EEvlfPffPj,"a",@progbits
	.sectionflags	@""
	.align	4
.nv.constant0._Z9axpy_simdILi7EEvlfPffPj:
	.zero		936


//--------------------- .nv.constant0._Z9axpy_simdILi6EEvlfPffPj --------------------------
	.section	.nv.constant0._Z9axpy_simdILi6EEvlfPffPj,"a",@progbits
	.sectionflags	@""
	.align	4
.nv.constant0._Z9axpy_simdILi6EEvlfPffPj:
	.zero		936


//--------------------- .nv.constant0._Z9axpy_simdILi5EEvlfPffPj --------------------------
	.section	.nv.constant0._Z9axpy_simdILi5EEvlfPffPj,"a",@progbits
	.sectionflags	@""
	.align	4
.nv.constant0._Z9axpy_simdILi5EEvlfPffPj:
	.zero		936


//--------------------- .nv.constant0._Z9axpy_simdILi4EEvlfPffPj --------------------------
	.section	.nv.constant0._Z9axpy_simdILi4EEvlfPffPj,"a",@progbits
	.sectionflags	@""
	.align	4
.nv.constant0._Z9axpy_simdILi4EEvlfPffPj:
	.zero		936


//--------------------- .nv.constant0._Z9axpy_simdILi3EEvlfPffPj --------------------------
	.section	.nv.constant0._Z9axpy_simdILi3EEvlfPffPj,"a",@progbits
	.sectionflags	@""
	.align	4
.nv.constant0._Z9axpy_simdILi3EEvlfPffPj:
	.zero		936


//--------------------- .nv.constant0._Z9axpy_simdILi2EEvlfPffPj --------------------------
	.section	.nv.constant0._Z9axpy_simdILi2EEvlfPffPj,"a",@progbits
	.sectionflags	@""
	.align	4
.nv.constant0._Z9axpy_simdILi2EEvlfPffPj:
	.zero		936


//--------------------- .nv.constant0._Z9axpy_simdILi1EEvlfPffPj --------------------------
	.section	.nv.constant0._Z9axpy_simdILi1EEvlfPffPj,"a",@progbits
	.sectionflags	@""
	.align	4
.nv.constant0._Z9axpy_simdILi1EEvlfPffPj:
	.zero		936


//--------------------- .nv.constant0._Z12axpy_unroll8lfPffPj --------------------------
	.section	.nv.constant0._Z12axpy_unroll8lfPffPj,"a",@progbits
	.sectionflags	@""
	.align	4
.nv.constant0._Z12axpy_unroll8lfPffPj:
	.zero		936


//--------------------- .nv.constant0._Z4axpylfPffPj --------------------------
	.section	.nv.constant0._Z4axpylfPffPj,"a",@progbits
	.sectionflags	@""
	.align	4
.nv.constant0._Z4axpylfPffPj:
	.zero		936


//--------------------- SYMBOLS --------------------------

	.type		.nv.reservedSmem.offset0,@object
	.size		.nv.reservedSmem.offset0,0x4
